//
// Generated by NVIDIA NVVM Compiler
//
// Compiler Build ID: CL-36424714
// Cuda compilation tools, release 13.0, V13.0.88
// Based on NVVM 20.0.0
//

.version 9.0
.target sm_100
.address_size 64

	// .globl	_Z20matrixAdditionKernelPfS_S_i

.visible .entry _Z20matrixAdditionKernelPfS_S_i(
	.param .u64 .ptr .align 1 _Z20matrixAdditionKernelPfS_S_i_param_0,
	.param .u64 .ptr .align 1 _Z20matrixAdditionKernelPfS_S_i_param_1,
	.param .u64 .ptr .align 1 _Z20matrixAdditionKernelPfS_S_i_param_2,
	.param .u32 _Z20matrixAdditionKernelPfS_S_i_param_3
)
{
	.reg .pred 	%p<2>;
	.reg .b32 	%r<12>;
	.reg .b32 	%f<4>;
	.reg .b64 	%rd<11>;

	ld.param.u64 	%rd1, [_Z20matrixAdditionKernelPfS_S_i_param_0];
	ld.param.u64 	%rd2, [_Z20matrixAdditionKernelPfS_S_i_param_1];
	ld.param.u64 	%rd3, [_Z20matrixAdditionKernelPfS_S_i_param_2];
	ld.param.u32 	%r3, [_Z20matrixAdditionKernelPfS_S_i_param_3];
	mov.u32 	%r4, %ctaid.y;
	mov.u32 	%r5, %ntid.y;
	mov.u32 	%r6, %tid.y;
	mad.lo.s32 	%r1, %r4, %r5, %r6;
	mov.u32 	%r7, %ctaid.x;
	mov.u32 	%r8, %ntid.x;
	mov.u32 	%r9, %tid.x;
	mad.lo.s32 	%r2, %r7, %r8, %r9;
	max.s32 	%r10, %r1, %r2;
	setp.ge.s32 	%p1, %r10, %r3;
	@%p1 bra 	$L__BB0_2;
	cvta.to.global.u64 	%rd4, %rd2;
	cvta.to.global.u64 	%rd5, %rd3;
	cvta.to.global.u64 	%rd6, %rd1;
	mad.lo.s32 	%r11, %r3, %r1, %r2;
	mul.wide.s32 	%rd7, %r11, 4;
	add.s64 	%rd8, %rd4, %rd7;
	ld.global.f32 	%f1, [%rd8];
	add.s64 	%rd9, %rd5, %rd7;
	ld.global.f32 	%f2, [%rd9];
	add.f32 	%f3, %f1, %f2;
	add.s64 	%rd10, %rd6, %rd7;
	st.global.f32 	[%rd10], %f3;
$L__BB0_2:
	ret;

}
	// .globl	_Z23matrixRowAdditionKernelPfS_S_i
.visible .entry _Z23matrixRowAdditionKernelPfS_S_i(
	.param .u64 .ptr .align 1 _Z23matrixRowAdditionKernelPfS_S_i_param_0,
	.param .u64 .ptr .align 1 _Z23matrixRowAdditionKernelPfS_S_i_param_1,
	.param .u64 .ptr .align 1 _Z23matrixRowAdditionKernelPfS_S_i_param_2,
	.param .u32 _Z23matrixRowAdditionKernelPfS_S_i_param_3
)
{
	.reg .pred 	%p<12>;
	.reg .b32 	%r<37>;
	.reg .b32 	%f<88>;
	.reg .b64 	%rd<26>;

	ld.param.u64 	%rd7, [_Z23matrixRowAdditionKernelPfS_S_i_param_0];
	ld.param.u64 	%rd8, [_Z23matrixRowAdditionKernelPfS_S_i_param_1];
	ld.param.u64 	%rd9, [_Z23matrixRowAdditionKernelPfS_S_i_param_2];
	ld.param.u32 	%r23, [_Z23matrixRowAdditionKernelPfS_S_i_param_3];
	cvta.to.global.u64 	%rd1, %rd7;
	cvta.to.global.u64 	%rd2, %rd9;
	cvta.to.global.u64 	%rd3, %rd8;
	mov.u32 	%r24, %ctaid.x;
	mov.u32 	%r25, %ntid.x;
	mov.u32 	%r26, %tid.x;
	mad.lo.s32 	%r1, %r24, %r25, %r26;
	setp.ge.s32 	%p1, %r1, %r23;
	setp.lt.s32 	%p2, %r23, 1;
	or.pred  	%p3, %p1, %p2;
	@%p3 bra 	$L__BB1_13;
	mul.lo.s32 	%r2, %r23, %r1;
	and.b32  	%r3, %r23, 15;
	setp.lt.u32 	%p4, %r23, 16;
	mov.b32 	%r33, 0;
	@%p4 bra 	$L__BB1_4;
	and.b32  	%r33, %r23, 2147483632;
	neg.s32 	%r31, %r33;
	add.s64 	%rd4, %rd3, 32;
	add.s64 	%rd5, %rd2, 32;
	add.s64 	%rd6, %rd1, 32;
	mov.u32 	%r30, %r2;
$L__BB1_3:
	.pragma "nounroll";
	mul.wide.s32 	%rd10, %r30, 4;
	add.s64 	%rd11, %rd4, %rd10;
	add.s64 	%rd12, %rd5, %rd10;
	add.s64 	%rd13, %rd6, %rd10;
	ld.global.f32 	%f1, [%rd11+-32];
	ld.global.f32 	%f2, [%rd12+-32];
	add.f32 	%f3, %f1, %f2;
	st.global.f32 	[%rd13+-32], %f3;
	ld.global.f32 	%f4, [%rd11+-28];
	ld.global.f32 	%f5, [%rd12+-28];
	add.f32 	%f6, %f4, %f5;
	st.global.f32 	[%rd13+-28], %f6;
	ld.global.f32 	%f7, [%rd11+-24];
	ld.global.f32 	%f8, [%rd12+-24];
	add.f32 	%f9, %f7, %f8;
	st.global.f32 	[%rd13+-24], %f9;
	ld.global.f32 	%f10, [%rd11+-20];
	ld.global.f32 	%f11, [%rd12+-20];
	add.f32 	%f12, %f10, %f11;
	st.global.f32 	[%rd13+-20], %f12;
	ld.global.f32 	%f13, [%rd11+-16];
	ld.global.f32 	%f14, [%rd12+-16];
	add.f32 	%f15, %f13, %f14;
	st.global.f32 	[%rd13+-16], %f15;
	ld.global.f32 	%f16, [%rd11+-12];
	ld.global.f32 	%f17, [%rd12+-12];
	add.f32 	%f18, %f16, %f17;
	st.global.f32 	[%rd13+-12], %f18;
	ld.global.f32 	%f19, [%rd11+-8];
	ld.global.f32 	%f20, [%rd12+-8];
	add.f32 	%f21, %f19, %f20;
	st.global.f32 	[%rd13+-8], %f21;
	ld.global.f32 	%f22, [%rd11+-4];
	ld.global.f32 	%f23, [%rd12+-4];
	add.f32 	%f24, %f22, %f23;
	st.global.f32 	[%rd13+-4], %f24;
	ld.global.f32 	%f25, [%rd11];
	ld.global.f32 	%f26, [%rd12];
	add.f32 	%f27, %f25, %f26;
	st.global.f32 	[%rd13], %f27;
	ld.global.f32 	%f28, [%rd11+4];
	ld.global.f32 	%f29, [%rd12+4];
	add.f32 	%f30, %f28, %f29;
	st.global.f32 	[%rd13+4], %f30;
	ld.global.f32 	%f31, [%rd11+8];
	ld.global.f32 	%f32, [%rd12+8];
	add.f32 	%f33, %f31, %f32;
	st.global.f32 	[%rd13+8], %f33;
	ld.global.f32 	%f34, [%rd11+12];
	ld.global.f32 	%f35, [%rd12+12];
	add.f32 	%f36, %f34, %f35;
	st.global.f32 	[%rd13+12], %f36;
	ld.global.f32 	%f37, [%rd11+16];
	ld.global.f32 	%f38, [%rd12+16];
	add.f32 	%f39, %f37, %f38;
	st.global.f32 	[%rd13+16], %f39;
	ld.global.f32 	%f40, [%rd11+20];
	ld.global.f32 	%f41, [%rd12+20];
	add.f32 	%f42, %f40, %f41;
	st.global.f32 	[%rd13+20], %f42;
	ld.global.f32 	%f43, [%rd11+24];
	ld.global.f32 	%f44, [%rd12+24];
	add.f32 	%f45, %f43, %f44;
	st.global.f32 	[%rd13+24], %f45;
	ld.global.f32 	%f46, [%rd11+28];
	ld.global.f32 	%f47, [%rd12+28];
	add.f32 	%f48, %f46, %f47;
	st.global.f32 	[%rd13+28], %f48;
	add.s32 	%r31, %r31, 16;
	add.s32 	%r30, %r30, 16;
	setp.ne.s32 	%p5, %r31, 0;
	@%p5 bra 	$L__BB1_3;
$L__BB1_4:
	setp.eq.s32 	%p6, %r3, 0;
	@%p6 bra 	$L__BB1_13;
	and.b32  	%r11, %r23, 7;
	setp.lt.u32 	%p7, %r3, 8;
	@%p7 bra 	$L__BB1_7;
	add.s32 	%r28, %r33, %r2;
	mul.wide.s32 	%rd14, %r28, 4;
	add.s64 	%rd15, %rd3, %rd14;
	ld.global.f32 	%f49, [%rd15];
	add.s64 	%rd16, %rd2, %rd14;
	ld.global.f32 	%f50, [%rd16];
	add.f32 	%f51, %f49, %f50;
	add.s64 	%rd17, %rd1, %rd14;
	st.global.f32 	[%rd17], %f51;
	ld.global.f32 	%f52, [%rd15+4];
	ld.global.f32 	%f53, [%rd16+4];
	add.f32 	%f54, %f52, %f53;
	st.global.f32 	[%rd17+4], %f54;
	ld.global.f32 	%f55, [%rd15+8];
	ld.global.f32 	%f56, [%rd16+8];
	add.f32 	%f57, %f55, %f56;
	st.global.f32 	[%rd17+8], %f57;
	ld.global.f32 	%f58, [%rd15+12];
	ld.global.f32 	%f59, [%rd16+12];
	add.f32 	%f60, %f58, %f59;
	st.global.f32 	[%rd17+12], %f60;
	ld.global.f32 	%f61, [%rd15+16];
	ld.global.f32 	%f62, [%rd16+16];
	add.f32 	%f63, %f61, %f62;
	st.global.f32 	[%rd17+16], %f63;
	ld.global.f32 	%f64, [%rd15+20];
	ld.global.f32 	%f65, [%rd16+20];
	add.f32 	%f66, %f64, %f65;
	st.global.f32 	[%rd17+20], %f66;
	ld.global.f32 	%f67, [%rd15+24];
	ld.global.f32 	%f68, [%rd16+24];
	add.f32 	%f69, %f67, %f68;
	st.global.f32 	[%rd17+24], %f69;
	ld.global.f32 	%f70, [%rd15+28];
	ld.global.f32 	%f71, [%rd16+28];
	add.f32 	%f72, %f70, %f71;
	st.global.f32 	[%rd17+28], %f72;
	add.s32 	%r33, %r33, 8;
$L__BB1_7:
	setp.eq.s32 	%p8, %r11, 0;
	@%p8 bra 	$L__BB1_13;
	and.b32  	%r14, %r23, 3;
	setp.lt.u32 	%p9, %r11, 4;
	@%p9 bra 	$L__BB1_10;
	add.s32 	%r29, %r33, %r2;
	mul.wide.s32 	%rd18, %r29, 4;
	add.s64 	%rd19, %rd3, %rd18;
	ld.global.f32 	%f73, [%rd19];
	add.s64 	%rd20, %rd2, %rd18;
	ld.global.f32 	%f74, [%rd20];
	add.f32 	%f75, %f73, %f74;
	add.s64 	%rd21, %rd1, %rd18;
	st.global.f32 	[%rd21], %f75;
	ld.global.f32 	%f76, [%rd19+4];
	ld.global.f32 	%f77, [%rd20+4];
	add.f32 	%f78, %f76, %f77;
	st.global.f32 	[%rd21+4], %f78;
	ld.global.f32 	%f79, [%rd19+8];
	ld.global.f32 	%f80, [%rd20+8];
	add.f32 	%f81, %f79, %f80;
	st.global.f32 	[%rd21+8], %f81;
	ld.global.f32 	%f82, [%rd19+12];
	ld.global.f32 	%f83, [%rd20+12];
	add.f32 	%f84, %f82, %f83;
	st.global.f32 	[%rd21+12], %f84;
	add.s32 	%r33, %r33, 4;
$L__BB1_10:
	setp.eq.s32 	%p10, %r14, 0;
	@%p10 bra 	$L__BB1_13;
	add.s32 	%r36, %r33, %r2;
	neg.s32 	%r35, %r14;
$L__BB1_12:
	.pragma "nounroll";
	mul.wide.s32 	%rd22, %r36, 4;
	add.s64 	%rd23, %rd1, %rd22;
	add.s64 	%rd24, %rd2, %rd22;
	add.s64 	%rd25, %rd3, %rd22;
	ld.global.f32 	%f85, [%rd25];
	ld.global.f32 	%f86, [%rd24];
	add.f32 	%f87, %f85, %f86;
	st.global.f32 	[%rd23], %f87;
	add.s32 	%r36, %r36, 1;
	add.s32 	%r35, %r35, 1;
	setp.ne.s32 	%p11, %r35, 0;
	@%p11 bra 	$L__BB1_12;
$L__BB1_13:
	ret;

}
	// .globl	_Z23matrixColAdditionKernelPfS_S_i
.visible .entry _Z23matrixColAdditionKernelPfS_S_i(
	.param .u64 .ptr .align 1 _Z23matrixColAdditionKernelPfS_S_i_param_0,
	.param .u64 .ptr .align 1 _Z23matrixColAdditionKernelPfS_S_i_param_1,
	.param .u64 .ptr .align 1 _Z23matrixColAdditionKernelPfS_S_i_param_2,
	.param .u32 _Z23matrixColAdditionKernelPfS_S_i_param_3
)
{
	.reg .pred 	%p<12>;
	.reg .b32 	%r<38>;
	.reg .b32 	%f<88>;
	.reg .b64 	%rd<101>;

	ld.param.u64 	%rd4, [_Z23matrixColAdditionKernelPfS_S_i_param_0];
	ld.param.u64 	%rd5, [_Z23matrixColAdditionKernelPfS_S_i_param_1];
	ld.param.u64 	%rd6, [_Z23matrixColAdditionKernelPfS_S_i_param_2];
	ld.param.u32 	%r23, [_Z23matrixColAdditionKernelPfS_S_i_param_3];
	cvta.to.global.u64 	%rd1, %rd4;
	cvta.to.global.u64 	%rd2, %rd6;
	cvta.to.global.u64 	%rd3, %rd5;
	mov.u32 	%r24, %ctaid.x;
	mov.u32 	%r25, %ntid.x;
	mov.u32 	%r26, %tid.x;
	mad.lo.s32 	%r1, %r24, %r25, %r26;
	setp.ge.s32 	%p1, %r1, %r23;
	setp.lt.s32 	%p2, %r23, 1;
	or.pred  	%p3, %p1, %p2;
	@%p3 bra 	$L__BB2_13;
	add.s32 	%r28, %r23, -1;
	and.b32  	%r2, %r23, 15;
	setp.lt.u32 	%p4, %r28, 15;
	mov.b32 	%r34, 0;
	@%p4 bra 	$L__BB2_4;
	and.b32  	%r34, %r23, 2147483632;
	neg.s32 	%r32, %r34;
	shl.b32 	%r5, %r23, 4;
	mul.wide.u32 	%rd11, %r23, 4;
	mov.u32 	%r31, %r1;
$L__BB2_3:
	.pragma "nounroll";
	mul.wide.s32 	%rd7, %r31, 4;
	add.s64 	%rd8, %rd3, %rd7;
	ld.global.f32 	%f1, [%rd8];
	add.s64 	%rd9, %rd2, %rd7;
	ld.global.f32 	%f2, [%rd9];
	add.f32 	%f3, %f1, %f2;
	add.s64 	%rd10, %rd1, %rd7;
	st.global.f32 	[%rd10], %f3;
	add.s64 	%rd12, %rd8, %rd11;
	ld.global.f32 	%f4, [%rd12];
	add.s64 	%rd13, %rd9, %rd11;
	ld.global.f32 	%f5, [%rd13];
	add.f32 	%f6, %f4, %f5;
	add.s64 	%rd14, %rd10, %rd11;
	st.global.f32 	[%rd14], %f6;
	add.s64 	%rd15, %rd12, %rd11;
	ld.global.f32 	%f7, [%rd15];
	add.s64 	%rd16, %rd13, %rd11;
	ld.global.f32 	%f8, [%rd16];
	add.f32 	%f9, %f7, %f8;
	add.s64 	%rd17, %rd14, %rd11;
	st.global.f32 	[%rd17], %f9;
	add.s64 	%rd18, %rd15, %rd11;
	ld.global.f32 	%f10, [%rd18];
	add.s64 	%rd19, %rd16, %rd11;
	ld.global.f32 	%f11, [%rd19];
	add.f32 	%f12, %f10, %f11;
	add.s64 	%rd20, %rd17, %rd11;
	st.global.f32 	[%rd20], %f12;
	add.s64 	%rd21, %rd18, %rd11;
	ld.global.f32 	%f13, [%rd21];
	add.s64 	%rd22, %rd19, %rd11;
	ld.global.f32 	%f14, [%rd22];
	add.f32 	%f15, %f13, %f14;
	add.s64 	%rd23, %rd20, %rd11;
	st.global.f32 	[%rd23], %f15;
	add.s64 	%rd24, %rd21, %rd11;
	ld.global.f32 	%f16, [%rd24];
	add.s64 	%rd25, %rd22, %rd11;
	ld.global.f32 	%f17, [%rd25];
	add.f32 	%f18, %f16, %f17;
	add.s64 	%rd26, %rd23, %rd11;
	st.global.f32 	[%rd26], %f18;
	add.s64 	%rd27, %rd24, %rd11;
	ld.global.f32 	%f19, [%rd27];
	add.s64 	%rd28, %rd25, %rd11;
	ld.global.f32 	%f20, [%rd28];
	add.f32 	%f21, %f19, %f20;
	add.s64 	%rd29, %rd26, %rd11;
	st.global.f32 	[%rd29], %f21;
	add.s64 	%rd30, %rd27, %rd11;
	ld.global.f32 	%f22, [%rd30];
	add.s64 	%rd31, %rd28, %rd11;
	ld.global.f32 	%f23, [%rd31];
	add.f32 	%f24, %f22, %f23;
	add.s64 	%rd32, %rd29, %rd11;
	st.global.f32 	[%rd32], %f24;
	add.s64 	%rd33, %rd30, %rd11;
	ld.global.f32 	%f25, [%rd33];
	add.s64 	%rd34, %rd31, %rd11;
	ld.global.f32 	%f26, [%rd34];
	add.f32 	%f27, %f25, %f26;
	add.s64 	%rd35, %rd32, %rd11;
	st.global.f32 	[%rd35], %f27;
	add.s64 	%rd36, %rd33, %rd11;
	ld.global.f32 	%f28, [%rd36];
	add.s64 	%rd37, %rd34, %rd11;
	ld.global.f32 	%f29, [%rd37];
	add.f32 	%f30, %f28, %f29;
	add.s64 	%rd38, %rd35, %rd11;
	st.global.f32 	[%rd38], %f30;
	add.s64 	%rd39, %rd36, %rd11;
	ld.global.f32 	%f31, [%rd39];
	add.s64 	%rd40, %rd37, %rd11;
	ld.global.f32 	%f32, [%rd40];
	add.f32 	%f33, %f31, %f32;
	add.s64 	%rd41, %rd38, %rd11;
	st.global.f32 	[%rd41], %f33;
	add.s64 	%rd42, %rd39, %rd11;
	ld.global.f32 	%f34, [%rd42];
	add.s64 	%rd43, %rd40, %rd11;
	ld.global.f32 	%f35, [%rd43];
	add.f32 	%f36, %f34, %f35;
	add.s64 	%rd44, %rd41, %rd11;
	st.global.f32 	[%rd44], %f36;
	add.s64 	%rd45, %rd42, %rd11;
	ld.global.f32 	%f37, [%rd45];
	add.s64 	%rd46, %rd43, %rd11;
	ld.global.f32 	%f38, [%rd46];
	add.f32 	%f39, %f37, %f38;
	add.s64 	%rd47, %rd44, %rd11;
	st.global.f32 	[%rd47], %f39;
	add.s64 	%rd48, %rd45, %rd11;
	ld.global.f32 	%f40, [%rd48];
	add.s64 	%rd49, %rd46, %rd11;
	ld.global.f32 	%f41, [%rd49];
	add.f32 	%f42, %f40, %f41;
	add.s64 	%rd50, %rd47, %rd11;
	st.global.f32 	[%rd50], %f42;
	add.s64 	%rd51, %rd48, %rd11;
	ld.global.f32 	%f43, [%rd51];
	add.s64 	%rd52, %rd49, %rd11;
	ld.global.f32 	%f44, [%rd52];
	add.f32 	%f45, %f43, %f44;
	add.s64 	%rd53, %rd50, %rd11;
	st.global.f32 	[%rd53], %f45;
	add.s64 	%rd54, %rd51, %rd11;
	ld.global.f32 	%f46, [%rd54];
	add.s64 	%rd55, %rd52, %rd11;
	ld.global.f32 	%f47, [%rd55];
	add.f32 	%f48, %f46, %f47;
	add.s64 	%rd56, %rd53, %rd11;
	st.global.f32 	[%rd56], %f48;
	add.s32 	%r32, %r32, 16;
	add.s32 	%r31, %r31, %r5;
	setp.ne.s32 	%p5, %r32, 0;
	@%p5 bra 	$L__BB2_3;
$L__BB2_4:
	setp.eq.s32 	%p6, %r2, 0;
	@%p6 bra 	$L__BB2_13;
	and.b32  	%r11, %r23, 7;
	setp.lt.u32 	%p7, %r2, 8;
	@%p7 bra 	$L__BB2_7;
	mad.lo.s32 	%r29, %r34, %r23, %r1;
	mul.wide.s32 	%rd57, %r29, 4;
	add.s64 	%rd58, %rd3, %rd57;
	ld.global.f32 	%f49, [%rd58];
	add.s64 	%rd59, %rd2, %rd57;
	ld.global.f32 	%f50, [%rd59];
	add.f32 	%f51, %f49, %f50;
	add.s64 	%rd60, %rd1, %rd57;
	st.global.f32 	[%rd60], %f51;
	mul.wide.u32 	%rd61, %r23, 4;
	add.s64 	%rd62, %rd58, %rd61;
	ld.global.f32 	%f52, [%rd62];
	add.s64 	%rd63, %rd59, %rd61;
	ld.global.f32 	%f53, [%rd63];
	add.f32 	%f54, %f52, %f53;
	add.s64 	%rd64, %rd60, %rd61;
	st.global.f32 	[%rd64], %f54;
	add.s64 	%rd65, %rd62, %rd61;
	ld.global.f32 	%f55, [%rd65];
	add.s64 	%rd66, %rd63, %rd61;
	ld.global.f32 	%f56, [%rd66];
	add.f32 	%f57, %f55, %f56;
	add.s64 	%rd67, %rd64, %rd61;
	st.global.f32 	[%rd67], %f57;
	add.s64 	%rd68, %rd65, %rd61;
	ld.global.f32 	%f58, [%rd68];
	add.s64 	%rd69, %rd66, %rd61;
	ld.global.f32 	%f59, [%rd69];
	add.f32 	%f60, %f58, %f59;
	add.s64 	%rd70, %rd67, %rd61;
	st.global.f32 	[%rd70], %f60;
	add.s64 	%rd71, %rd68, %rd61;
	ld.global.f32 	%f61, [%rd71];
	add.s64 	%rd72, %rd69, %rd61;
	ld.global.f32 	%f62, [%rd72];
	add.f32 	%f63, %f61, %f62;
	add.s64 	%rd73, %rd70, %rd61;
	st.global.f32 	[%rd73], %f63;
	add.s64 	%rd74, %rd71, %rd61;
	ld.global.f32 	%f64, [%rd74];
	add.s64 	%rd75, %rd72, %rd61;
	ld.global.f32 	%f65, [%rd75];
	add.f32 	%f66, %f64, %f65;
	add.s64 	%rd76, %rd73, %rd61;
	st.global.f32 	[%rd76], %f66;
	add.s64 	%rd77, %rd74, %rd61;
	ld.global.f32 	%f67, [%rd77];
	add.s64 	%rd78, %rd75, %rd61;
	ld.global.f32 	%f68, [%rd78];
	add.f32 	%f69, %f67, %f68;
	add.s64 	%rd79, %rd76, %rd61;
	st.global.f32 	[%rd79], %f69;
	add.s64 	%rd80, %rd77, %rd61;
	ld.global.f32 	%f70, [%rd80];
	add.s64 	%rd81, %rd78, %rd61;
	ld.global.f32 	%f71, [%rd81];
	add.f32 	%f72, %f70, %f71;
	add.s64 	%rd82, %rd79, %rd61;
	st.global.f32 	[%rd82], %f72;
	add.s32 	%r34, %r34, 8;
$L__BB2_7:
	setp.eq.s32 	%p8, %r11, 0;
	@%p8 bra 	$L__BB2_13;
	and.b32  	%r14, %r23, 3;
	setp.lt.u32 	%p9, %r11, 4;
	@%p9 bra 	$L__BB2_10;
	mad.lo.s32 	%r30, %r34, %r23, %r1;
	mul.wide.s32 	%rd83, %r30, 4;
	add.s64 	%rd84, %rd3, %rd83;
	ld.global.f32 	%f73, [%rd84];
	add.s64 	%rd85, %rd2, %rd83;
	ld.global.f32 	%f74, [%rd85];
	add.f32 	%f75, %f73, %f74;
	add.s64 	%rd86, %rd1, %rd83;
	st.global.f32 	[%rd86], %f75;
	mul.wide.u32 	%rd87, %r23, 4;
	add.s64 	%rd88, %rd84, %rd87;
	ld.global.f32 	%f76, [%rd88];
	add.s64 	%rd89, %rd85, %rd87;
	ld.global.f32 	%f77, [%rd89];
	add.f32 	%f78, %f76, %f77;
	add.s64 	%rd90, %rd86, %rd87;
	st.global.f32 	[%rd90], %f78;
	add.s64 	%rd91, %rd88, %rd87;
	ld.global.f32 	%f79, [%rd91];
	add.s64 	%rd92, %rd89, %rd87;
	ld.global.f32 	%f80, [%rd92];
	add.f32 	%f81, %f79, %f80;
	add.s64 	%rd93, %rd90, %rd87;
	st.global.f32 	[%rd93], %f81;
	add.s64 	%rd94, %rd91, %rd87;
	ld.global.f32 	%f82, [%rd94];
	add.s64 	%rd95, %rd92, %rd87;
	ld.global.f32 	%f83, [%rd95];
	add.f32 	%f84, %f82, %f83;
	add.s64 	%rd96, %rd93, %rd87;
	st.global.f32 	[%rd96], %f84;
	add.s32 	%r34, %r34, 4;
$L__BB2_10:
	setp.eq.s32 	%p10, %r14, 0;
	@%p10 bra 	$L__BB2_13;
	mad.lo.s32 	%r37, %r34, %r23, %r1;
	neg.s32 	%r36, %r14;
$L__BB2_12:
	.pragma "nounroll";
	mul.wide.s32 	%rd97, %r37, 4;
	add.s64 	%rd98, %rd1, %rd97;
	add.s64 	%rd99, %rd2, %rd97;
	add.s64 	%rd100, %rd3, %rd97;
	ld.global.f32 	%f85, [%rd100];
	ld.global.f32 	%f86, [%rd99];
	add.f32 	%f87, %f85, %f86;
	st.global.f32 	[%rd98], %f87;
	add.s32 	%r37, %r37, %r23;
	add.s32 	%r36, %r36, 1;
	setp.ne.s32 	%p11, %r36, 0;
	@%p11 bra 	$L__BB2_12;
$L__BB2_13:
	ret;

}


// ===== COMPILED SASS (sm_100) =====

	.target	sm_100

	.elftype	@"ET_EXEC"


//--------------------- .note.nv.tkinfo           --------------------------
	.section	.note.nv.tkinfo,"",@"SHT_NOTE"
	.sectionflags	@"SHF_NOTE_NV_TKINFO"
	.tkinfo
        /*0018*/ 	.word	0x00000002
        /*0030*/ 	.string	""
        /*0030*/ 	.string	"ptxas"
        /*0030*/ 	.string	"Cuda compilation tools, release 13.0, V13.0.88"
        /*0030*/ 	.string	"Build cuda_13.0.r13.0/compiler.36424714_0"
        /*0030*/ 	.string	"-arch sm_100 -m 64 "



//--------------------- .note.nv.cuinfo           --------------------------
	.section	.note.nv.cuinfo,"",@"SHT_NOTE"
	.sectionflags	@"SHF_NOTE_NV_CUINFO"
        /*0018*/ 	.short	0x0002
        /*001a*/ 	.short	0x0064
        /*001c*/ 	.short	0x0082
	.zero		2


//--------------------- .nv.info                  --------------------------
	.section	.nv.info,"",@"SHT_CUDA_INFO"
	.align	4


	//----- nvinfo : EIATTR_REGCOUNT
	.align		4
        /*0000*/ 	.byte	0x04, 0x2f
        /*0002*/ 	.short	(.L_1 - .L_0)
	.align		4
.L_0:
        /*0004*/ 	.word	index@(_Z20matrixAdditionKernelPfS_S_i)
        /*0008*/ 	.word	0x0000000c


	//----- nvinfo : EIATTR_FRAME_SIZE
	.align		4
.L_1:
        /*000c*/ 	.byte	0x04, 0x11
        /*000e*/ 	.short	(.L_3 - .L_2)
	.align		4
.L_2:
        /*0010*/ 	.word	index@(_Z20matrixAdditionKernelPfS_S_i)
        /*0014*/ 	.word	0x00000000


	//----- nvinfo : EIATTR_REGCOUNT
	.align		4
.L_3:
        /*0018*/ 	.byte	0x04, 0x2f
        /*001a*/ 	.short	(.L_5 - .L_4)
	.align		4
.L_4:
        /*001c*/ 	.word	index@(_Z23matrixRowAdditionKernelPfS_S_i)
        /*0020*/ 	.word	0x00000016


	//----- nvinfo : EIATTR_FRAME_SIZE
	.align		4
.L_5:
        /*0024*/ 	.byte	0x04, 0x11
        /*0026*/ 	.short	(.L_7 - .L_6)
	.align		4
.L_6:
        /*0028*/ 	.word	index@(_Z23matrixRowAdditionKernelPfS_S_i)
        /*002c*/ 	.word	0x00000000


	//----- nvinfo : EIATTR_REGCOUNT
	.align		4
.L_7:
        /*0030*/ 	.byte	0x04, 0x2f
        /*0032*/ 	.short	(.L_9 - .L_8)
	.align		4
.L_8:
        /*0034*/ 	.word	index@(_Z23matrixColAdditionKernelPfS_S_i)
        /*0038*/ 	.word	0x0000001c


	//----- nvinfo : EIATTR_FRAME_SIZE
	.align		4
.L_9:
        /*003c*/ 	.byte	0x04, 0x11
        /*003e*/ 	.short	(.L_11 - .L_10)
	.align		4
.L_10:
        /*0040*/ 	.word	index@(_Z23matrixColAdditionKernelPfS_S_i)
        /*0044*/ 	.word	0x00000000


	//----- nvinfo : EIATTR_MIN_STACK_SIZE
	.align		4
.L_11:
        /*0048*/ 	.byte	0x04, 0x12
        /*004a*/ 	.short	(.L_13 - .L_12)
	.align		4
.L_12:
        /*004c*/ 	.word	index@(_Z23matrixColAdditionKernelPfS_S_i)
        /*0050*/ 	.word	0x00000000


	//----- nvinfo : EIATTR_MIN_STACK_SIZE
	.align		4
.L_13:
        /*0054*/ 	.byte	0x04, 0x12
        /*0056*/ 	.short	(.L_15 - .L_14)
	.align		4
.L_14:
        /*0058*/ 	.word	index@(_Z23matrixRowAdditionKernelPfS_S_i)
        /*005c*/ 	.word	0x00000000


	//----- nvinfo : EIATTR_MIN_STACK_SIZE
	.align		4
.L_15:
        /*0060*/ 	.byte	0x04, 0x12
        /*0062*/ 	.short	(.L_17 - .L_16)
	.align		4
.L_16:
        /*0064*/ 	.word	index@(_Z20matrixAdditionKernelPfS_S_i)
        /*0068*/ 	.word	0x00000000
.L_17:


//--------------------- .nv.compat                --------------------------
	.section	.nv.compat,"",@"SHT_CUDA_COMPAT_INFO"
	.align	4
        /*0000*/ 	.byte	0x02, 0x09, 0x00, 0x00, 0x02, 0x02, 0x01, 0x00, 0x02, 0x05, 0x05, 0x00, 0x03, 0x07, 0x01, 0x01
        /*0010*/ 	.byte	0x02, 0x03, 0x00, 0x00, 0x02, 0x06, 0x01, 0x00, 0x04, 0x0b, 0x08, 0x00, 0x09, 0x00, 0x00, 0x00
        /*0020*/ 	.byte	0x00, 0x00, 0x00, 0x00


//--------------------- .nv.info._Z23matrixColAdditionKernelPfS_S_i --------------------------
	.section	.nv.info._Z23matrixColAdditionKernelPfS_S_i,"",@"SHT_CUDA_INFO"
	.sectionflags	@""
	.align	4


	//----- nvinfo : EIATTR_CUDA_API_VERSION
	.align		4
        /*0000*/ 	.byte	0x04, 0x37
        /*0002*/ 	.short	(.L_19 - .L_18)
.L_18:
        /*0004*/ 	.word	0x00000082


	//----- nvinfo : EIATTR_KPARAM_INFO
	.align		4
.L_19:
        /*0008*/ 	.byte	0x04, 0x17
        /*000a*/ 	.short	(.L_21 - .L_20)
.L_20:
        /*000c*/ 	.word	0x00000000
        /*0010*/ 	.short	0x0003
        /*0012*/ 	.short	0x0018
        /*0014*/ 	.byte	0x00, 0xf0, 0x11, 0x00


	//----- nvinfo : EIATTR_KPARAM_INFO
	.align		4
.L_21:
        /*0018*/ 	.byte	0x04, 0x17
        /*001a*/ 	.short	(.L_23 - .L_22)
.L_22:
        /*001c*/ 	.word	0x00000000
        /*0020*/ 	.short	0x0002
        /*0022*/ 	.short	0x0010
        /*0024*/ 	.byte	0x00, 0xf5, 0x21, 0x00


	//----- nvinfo : EIATTR_KPARAM_INFO
	.align		4
.L_23:
        /*0028*/ 	.byte	0x04, 0x17
        /*002a*/ 	.short	(.L_25 - .L_24)
.L_24:
        /*002c*/ 	.word	0x00000000
        /*0030*/ 	.short	0x0001
        /*0032*/ 	.short	0x0008
        /*0034*/ 	.byte	0x00, 0xf5, 0x21, 0x00


	//----- nvinfo : EIATTR_KPARAM_INFO
	.align		4
.L_25:
        /*0038*/ 	.byte	0x04, 0x17
        /*003a*/ 	.short	(.L_27 - .L_26)
.L_26:
        /*003c*/ 	.word	0x00000000
        /*0040*/ 	.short	0x0000
        /*0042*/ 	.short	0x0000
        /*0044*/ 	.byte	0x00, 0xf5, 0x21, 0x00


	//----- nvinfo : EIATTR_SPARSE_MMA_MASK
	.align		4
.L_27:
        /*0048*/ 	.byte	0x03, 0x50
        /*004a*/ 	.short	0x0000


	//----- nvinfo : EIATTR_MAXREG_COUNT
	.align		4
        /*004c*/ 	.byte	0x03, 0x1b
        /*004e*/ 	.short	0x00ff


	//----- nvinfo : EIATTR_MERCURY_ISA_VERSION
	.align		4
        /*0050*/ 	.byte	0x03, 0x5f
        /*0052*/ 	.short	0x0101


	//----- nvinfo : EIATTR_VRC_CTA_INIT_COUNT
	.align		4
        /*0054*/ 	.byte	0x02, 0x4a
	.zero		1
	.zero		1


	//----- nvinfo : EIATTR_EXIT_INSTR_OFFSETS
	.align		4
        /*0058*/ 	.byte	0x04, 0x1c
        /*005a*/ 	.short	(.L_29 - .L_28)


	//   ....[0]....
.L_28:
        /*005c*/ 	.word	0x00000080


	//   ....[1]....
        /*0060*/ 	.word	0x000008a0


	//   ....[2]....
        /*0064*/ 	.word	0x00000cc0


	//   ....[3]....
        /*0068*/ 	.word	0x00000f20


	//   ....[4]....
        /*006c*/ 	.word	0x00001030


	//----- nvinfo : EIATTR_CBANK_PARAM_SIZE
	.align		4
.L_29:
        /*0070*/ 	.byte	0x03, 0x19
        /*0072*/ 	.short	0x001c


	//----- nvinfo : EIATTR_PARAM_CBANK
	.align		4
        /*0074*/ 	.byte	0x04, 0x0a
        /*0076*/ 	.short	(.L_31 - .L_30)
	.align		4
.L_30:
        /*0078*/ 	.word	index@(.nv.constant0._Z23matrixColAdditionKernelPfS_S_i)
        /*007c*/ 	.short	0x0380
        /*007e*/ 	.short	0x001c


	//----- nvinfo : EIATTR_SW_WAR
	.align		4
.L_31:
        /*0080*/ 	.byte	0x04, 0x36
        /*0082*/ 	.short	(.L_33 - .L_32)
.L_32:
        /*0084*/ 	.word	0x00000008
.L_33:


//--------------------- .nv.info._Z23matrixRowAdditionKernelPfS_S_i --------------------------
	.section	.nv.info._Z23matrixRowAdditionKernelPfS_S_i,"",@"SHT_CUDA_INFO"
	.sectionflags	@""
	.align	4


	//----- nvinfo : EIATTR_CUDA_API_VERSION
	.align		4
        /*0000*/ 	.byte	0x04, 0x37
        /*0002*/ 	.short	(.L_35 - .L_34)
.L_34:
        /*0004*/ 	.word	0x00000082


	//----- nvinfo : EIATTR_KPARAM_INFO
	.align		4
.L_35:
        /*0008*/ 	.byte	0x04, 0x17
        /*000a*/ 	.short	(.L_37 - .L_36)
.L_36:
        /*000c*/ 	.word	0x00000000
        /*0010*/ 	.short	0x0003
        /*0012*/ 	.short	0x0018
        /*0014*/ 	.byte	0x00, 0xf0, 0x11, 0x00


	//----- nvinfo : EIATTR_KPARAM_INFO
	.align		4
.L_37:
        /*0018*/ 	.byte	0x04, 0x17
        /*001a*/ 	.short	(.L_39 - .L_38)
.L_38:
        /*001c*/ 	.word	0x00000000
        /*0020*/ 	.short	0x0002
        /*0022*/ 	.short	0x0010
        /*0024*/ 	.byte	0x00, 0xf5, 0x21, 0x00


	//----- nvinfo : EIATTR_KPARAM_INFO
	.align		4
.L_39:
        /*0028*/ 	.byte	0x04, 0x17
        /*002a*/ 	.short	(.L_41 - .L_40)
.L_40:
        /*002c*/ 	.word	0x00000000
        /*0030*/ 	.short	0x0001
        /*0032*/ 	.short	0x0008
        /*0034*/ 	.byte	0x00, 0xf5, 0x21, 0x00


	//----- nvinfo : EIATTR_KPARAM_INFO
	.align		4
.L_41:
        /*0038*/ 	.byte	0x04, 0x17
        /*003a*/ 	.short	(.L_43 - .L_42)
.L_42:
        /*003c*/ 	.word	0x00000000
        /*0040*/ 	.short	0x0000
        /*0042*/ 	.short	0x0000
        /*0044*/ 	.byte	0x00, 0xf5, 0x21, 0x00


	//----- nvinfo : EIATTR_SPARSE_MMA_MASK
	.align		4
.L_43:
        /*0048*/ 	.byte	0x03, 0x50
        /*004a*/ 	.short	0x0000


	//----- nvinfo : EIATTR_MAXREG_COUNT
	.align		4
        /*004c*/ 	.byte	0x03, 0x1b
        /*004e*/ 	.short	0x00ff


	//----- nvinfo : EIATTR_MERCURY_ISA_VERSION
	.align		4
        /*0050*/ 	.byte	0x03, 0x5f
        /*0052*/ 	.short	0x0101


	//----- nvinfo : EIATTR_VRC_CTA_INIT_COUNT
	.align		4
        /*0054*/ 	.byte	0x02, 0x4a
	.zero		1
	.zero		1


	//----- nvinfo : EIATTR_EXIT_INSTR_OFFSETS
	.align		4
        /*0058*/ 	.byte	0x04, 0x1c
        /*005a*/ 	.short	(.L_45 - .L_44)


	//   ....[0]....
.L_44:
        /*005c*/ 	.word	0x00000080


	//   ....[1]....
        /*0060*/ 	.word	0x00000680


	//   ....[2]....
        /*0064*/ 	.word	0x00000950


	//   ....[3]....
        /*0068*/ 	.word	0x00000b20


	//   ....[4]....
        /*006c*/ 	.word	0x00000c30


	//----- nvinfo : EIATTR_CBANK_PARAM_SIZE
	.align		4
.L_45:
        /*0070*/ 	.byte	0x03, 0x19
        /*0072*/ 	.short	0x001c


	//----- nvinfo : EIATTR_PARAM_CBANK
	.align		4
        /*0074*/ 	.byte	0x04, 0x0a
        /*0076*/ 	.short	(.L_47 - .L_46)
	.align		4
.L_46:
        /*0078*/ 	.word	index@(.nv.constant0._Z23matrixRowAdditionKernelPfS_S_i)
        /*007c*/ 	.short	0x0380
        /*007e*/ 	.short	0x001c


	//----- nvinfo : EIATTR_SW_WAR
	.align		4
.L_47:
        /*0080*/ 	.byte	0x04, 0x36
        /*0082*/ 	.short	(.L_49 - .L_48)
.L_48:
        /*0084*/ 	.word	0x00000008
.L_49:


//--------------------- .nv.info._Z20matrixAdditionKernelPfS_S_i --------------------------
	.section	.nv.info._Z20matrixAdditionKernelPfS_S_i,"",@"SHT_CUDA_INFO"
	.sectionflags	@""
	.align	4


	//----- nvinfo : EIATTR_CUDA_API_VERSION
	.align		4
        /*0000*/ 	.byte	0x04, 0x37
        /*0002*/ 	.short	(.L_51 - .L_50)
.L_50:
        /*0004*/ 	.word	0x00000082


	//----- nvinfo : EIATTR_KPARAM_INFO
	.align		4
.L_51:
        /*0008*/ 	.byte	0x04, 0x17
        /*000a*/ 	.short	(.L_53 - .L_52)
.L_52:
        /*000c*/ 	.word	0x00000000
        /*0010*/ 	.short	0x0003
        /*0012*/ 	.short	0x0018
        /*0014*/ 	.byte	0x00, 0xf0, 0x11, 0x00


	//----- nvinfo : EIATTR_KPARAM_INFO
	.align		4
.L_53:
        /*0018*/ 	.byte	0x04, 0x17
        /*001a*/ 	.short	(.L_55 - .L_54)
.L_54:
        /*001c*/ 	.word	0x00000000
        /*0020*/ 	.short	0x0002
        /*0022*/ 	.short	0x0010
        /*0024*/ 	.byte	0x00, 0xf5, 0x21, 0x00


	//----- nvinfo : EIATTR_KPARAM_INFO
	.align		4
.L_55:
        /*0028*/ 	.byte	0x04, 0x17
        /*002a*/ 	.short	(.L_57 - .L_56)
.L_56:
        /*002c*/ 	.word	0x00000000
        /*0030*/ 	.short	0x0001
        /*0032*/ 	.short	0x0008
        /*0034*/ 	.byte	0x00, 0xf5, 0x21, 0x00


	//----- nvinfo : EIATTR_KPARAM_INFO
	.align		4
.L_57:
        /*0038*/ 	.byte	0x04, 0x17
        /*003a*/ 	.short	(.L_59 - .L_58)
.L_58:
        /*003c*/ 	.word	0x00000000
        /*0040*/ 	.short	0x0000
        /*0042*/ 	.short	0x0000
        /*0044*/ 	.byte	0x00, 0xf5, 0x21, 0x00


	//----- nvinfo : EIATTR_SPARSE_MMA_MASK
	.align		4
.L_59:
        /*0048*/ 	.byte	0x03, 0x50
        /*004a*/ 	.short	0x0000


	//----- nvinfo : EIATTR_MAXREG_COUNT
	.align		4
        /*004c*/ 	.byte	0x03, 0x1b
        /*004e*/ 	.short	0x00ff


	//----- nvinfo : EIATTR_MERCURY_ISA_VERSION
	.align		4
        /*0050*/ 	.byte	0x03, 0x5f
        /*0052*/ 	.short	0x0101


	//----- nvinfo : EIATTR_VRC_CTA_INIT_COUNT
	.align		4
        /*0054*/ 	.byte	0x02, 0x4a
	.zero		1
	.zero		1


	//----- nvinfo : EIATTR_EXIT_INSTR_OFFSETS
	.align		4
        /*0058*/ 	.byte	0x04, 0x1c
        /*005a*/ 	.short	(.L_61 - .L_60)


	//   ....[0]....
.L_60:
        /*005c*/ 	.word	0x000000c0


	//   ....[1]....
        /*0060*/ 	.word	0x00000190


	//----- nvinfo : EIATTR_CBANK_PARAM_SIZE
	.align		4
.L_61:
        /*0064*/ 	.byte	0x03, 0x19
        /*0066*/ 	.short	0x001c


	//----- nvinfo : EIATTR_PARAM_CBANK
	.align		4
        /*0068*/ 	.byte	0x04, 0x0a
        /*006a*/ 	.short	(.L_63 - .L_62)
	.align		4
.L_62:
        /*006c*/ 	.word	index@(.nv.constant0._Z20matrixAdditionKernelPfS_S_i)
        /*0070*/ 	.short	0x0380
        /*0072*/ 	.short	0x001c


	//----- nvinfo : EIATTR_SW_WAR
	.align		4
.L_63:
        /*0074*/ 	.byte	0x04, 0x36
        /*0076*/ 	.short	(.L_65 - .L_64)
.L_64:
        /*0078*/ 	.word	0x00000008
.L_65:


//--------------------- .nv.callgraph             --------------------------
	.section	.nv.callgraph,"",@"SHT_CUDA_CALLGRAPH"
	.align	4
	.sectionentsize	8
	.align		4
        /*0000*/ 	.word	0x00000000
	.align		4
        /*0004*/ 	.word	0xffffffff
	.align		4
        /*0008*/ 	.word	0x00000000
	.align		4
        /*000c*/ 	.word	0xfffffffe
	.align		4
        /*0010*/ 	.word	0x00000000
	.align		4
        /*0014*/ 	.word	0xfffffffd
	.align		4
        /*0018*/ 	.word	0x00000000
	.align		4
        /*001c*/ 	.word	0xfffffffc


//--------------------- .text._Z23matrixColAdditionKernelPfS_S_i --------------------------
	.section	.text._Z23matrixColAdditionKernelPfS_S_i,"ax",@progbits
	.align	128
        .global         _Z23matrixColAdditionKernelPfS_S_i
        .type           _Z23matrixColAdditionKernelPfS_S_i,@function
        .size           _Z23matrixColAdditionKernelPfS_S_i,(.L_x_13 - _Z23matrixColAdditionKernelPfS_S_i)
        .other          _Z23matrixColAdditionKernelPfS_S_i,@"STO_CUDA_ENTRY STV_DEFAULT"
_Z23matrixColAdditionKernelPfS_S_i:
.text._Z23matrixColAdditionKernelPfS_S_i:
[----:B------:R-:W-:Y:S01]  /*0000*/  LDC R1, c[0x0][0x37c] ;  /* 0x0000df00ff017b82 */ /* 0x000fe20000000800 */
[----:B------:R-:W0:Y:S07]  /*0010*/  S2R R2, SR_TID.X ;  /* 0x0000000000027919 */ /* 0x000e2e0000002100 */
[----:B------:R-:W0:Y:S08]  /*0020*/  S2UR UR4, SR_CTAID.X ;  /* 0x00000000000479c3 */ /* 0x000e300000002500 */
[----:B------:R-:W0:Y:S08]  /*0030*/  LDC R3, c[0x0][0x360] ;  /* 0x0000d800ff037b82 */ /* 0x000e300000000800 */
[----:B------:R-:W1:Y:S01]  /*0040*/  LDC R0, c[0x0][0x398] ;  /* 0x0000e600ff007b82 */ /* 0x000e620000000800 */
[----:B0-----:R-:W-:Y:S01]  /*0050*/  IMAD R3, R3, UR4, R2 ;  /* 0x0000000403037c24 */ /* 0x001fe2000f8e0202 */
[----:B-1----:R-:W-:-:S04]  /*0060*/  ISETP.GE.AND P0, PT, R0, 0x1, PT ;  /* 0x000000010000780c */ /* 0x002fc80003f06270 */
[----:B------:R-:W-:-:S13]  /*0070*/  ISETP.GE.OR P0, PT, R3, R0, !P0 ;  /* 0x000000000300720c */ /* 0x000fda0004706670 */
[----:B------:R-:W-:Y:S05]  /*0080*/  @P0 EXIT ;  /* 0x000000000000094d */ /* 0x000fea0003800000 */
[C---:B------:R-:W-:Y:S01]  /*0090*/  IADD3 R2, PT, PT, R0.reuse, -0x1, RZ ;  /* 0xffffffff00027810 */ /* 0x040fe20007ffe0ff */
[----:B------:R-:W0:Y:S01]  /*00a0*/  LDCU.64 UR4, c[0x0][0x358] ;  /* 0x00006b00ff0477ac */ /* 0x000e220008000a00 */
[----:B------:R-:W-:Y:S02]  /*00b0*/  LOP3.LUT R20, R0, 0xf, RZ, 0xc0, !PT ;  /* 0x0000000f00147812 */ /* 0x000fe400078ec0ff */
[----:B------:R-:W-:Y:S01]  /*00c0*/  ISETP.GE.U32.AND P1, PT, R2, 0xf, PT ;  /* 0x0000000f0200780c */ /* 0x000fe20003f26070 */
[----:B------:R-:W-:Y:S01]  /*00d0*/  HFMA2 R2, -RZ, RZ, 0, 0 ;  /* 0x00000000ff027431 */ /* 0x000fe200000001ff */
[----:B------:R-:W-:-:S11]  /*00e0*/  ISETP.NE.AND P0, PT, R20, RZ, PT ;  /* 0x000000ff1400720c */ /* 0x000fd60003f05270 */
[----:B------:R-:W-:Y:S05]  /*00f0*/  @!P1 BRA `(.L_x_0) ;  /* 0x0000000400e89947 */ /* 0x000fea0003800000 */
[----:B------:R-:W-:Y:S02]  /*0100*/  LOP3.LUT R2, R0, 0x7ffffff0, RZ, 0xc0, !PT ;  /* 0x7ffffff000027812 */ /* 0x000fe400078ec0ff */
[----:B------:R-:W-:Y:S02]  /*0110*/  MOV R5, R3 ;  /* 0x0000000300057202 */ /* 0x000fe40000000f00 */
[----:B------:R-:W-:-:S07]  /*0120*/  IADD3 R4, PT, PT, -R2, RZ, RZ ;  /* 0x000000ff02047210 */ /* 0x000fce0007ffe1ff */
.L_x_1:
[----:B---3--:R-:W1:Y:S08]  /*0130*/  LDC.64 R14, c[0x0][0x388] ;  /* 0x0000e200ff0e7b82 */ /* 0x008e700000000a00 */
[----:B------:R-:W2:Y:S08]  /*0140*/  LDC.64 R16, c[0x0][0x390] ;  /* 0x0000e400ff107b82 */ /* 0x000eb00000000a00 */
[----:B------:R-:W3:Y:S01]  /*0150*/  LDC.64 R6, c[0x0][0x380] ;  /* 0x0000e000ff067b82 */ /* 0x000ee20000000a00 */
[----:B-1----:R-:W-:-:S05]  /*0160*/  IMAD.WIDE R14, R5, 0x4, R14 ;  /* 0x00000004050e7825 */ /* 0x002fca00078e020e */
[----:B0-----:R-:W4:Y:S01]  /*0170*/  LDG.E R8, desc[UR4][R14.64] ;  /* 0x000000040e087981 */ /* 0x001f22000c1e1900 */
[----:B--2---:R-:W-:-:S05]  /*0180*/  IMAD.WIDE R16, R5, 0x4, R16 ;  /* 0x0000000405107825 */ /* 0x004fca00078e0210 */
[----:B------:R-:W4:Y:S01]  /*0190*/  LDG.E R9, desc[UR4][R16.64] ;  /* 0x0000000410097981 */ /* 0x000f22000c1e1900 */
[----:B------:R-:W-:-:S04]  /*01a0*/  IMAD.WIDE.U32 R10, R0, 0x4, R14 ;  /* 0x00000004000a7825 */ /* 0x000fc800078e000e */
[----:B---3--:R-:W-:-:S04]  /*01b0*/  IMAD.WIDE R6, R5, 0x4, R6 ;  /* 0x0000000405067825 */ /* 0x008fc800078e0206 */
[----:B----4-:R-:W-:Y:S01]  /*01c0*/  FADD R21, R8, R9 ;  /* 0x0000000908157221 */ /* 0x010fe20000000000 */
[----:B------:R-:W-:-:S04]  /*01d0*/  IMAD.WIDE.U32 R8, R0, 0x4, R16 ;  /* 0x0000000400087825 */ /* 0x000fc800078e0010 */
[----:B------:R0:W-:Y:S04]  /*01e0*/  STG.E desc[UR4][R6.64], R21 ;  /* 0x0000001506007986 */ /* 0x0001e8000c101904 */
[----:B------:R-:W2:Y:S04]  /*01f0*/  LDG.E R18, desc[UR4][R10.64] ;  /* 0x000000040a127981 */ /* 0x000ea8000c1e1900 */
[----:B------:R-:W2:Y:S01]  /*0200*/  LDG.E R19, desc[UR4][R8.64] ;  /* 0x0000000408137981 */ /* 0x000ea2000c1e1900 */
[----:B------:R-:W-:-:S04]  /*0210*/  IMAD.WIDE.U32 R12, R0, 0x4, R6 ;  /* 0x00000004000c7825 */ /* 0x000fc800078e0006 */
[----:B------:R-:W-:-:S04]  /*0220*/  IMAD.WIDE.U32 R16, R0, 0x4, R10 ;  /* 0x0000000400107825 */ /* 0x000fc800078e000a */
[----:B------:R-:W-:-:S04]  /*0230*/  IMAD.WIDE.U32 R14, R0, 0x4, R8 ;  /* 0x00000004000e7825 */ /* 0x000fc800078e0008 */
[----:B--2---:R-:W-:-:S05]  /*0240*/  FADD R23, R18, R19 ;  /* 0x0000001312177221 */ /* 0x004fca0000000000 */
[----:B------:R1:W-:Y:S04]  /*0250*/  STG.E desc[UR4][R12.64], R23 ;  /* 0x000000170c007986 */ /* 0x0003e8000c101904 */
[----:B------:R-:W2:Y:S04]  /*0260*/  LDG.E R22, desc[UR4][R16.64] ;  /* 0x0000000410167981 */ /* 0x000ea8000c1e1900 */
[----:B------:R-:W2:Y:S01]  /*0270*/  LDG.E R25, desc[UR4][R14.64] ;  /* 0x000000040e197981 */ /* 0x000ea2000c1e1900 */
[----:B------:R-:W-:-:S04]  /*0280*/  IMAD.WIDE.U32 R18, R0, 0x4, R12 ;  /* 0x0000000400127825 */ /* 0x000fc800078e000c */
[----:B------:R-:W-:-:S04]  /*0290*/  IMAD.WIDE.U32 R10, R0, 0x4, R16 ;  /* 0x00000004000a7825 */ /* 0x000fc800078e0010 */
[----:B0-----:R-:W-:-:S04]  /*02a0*/  IMAD.WIDE.U32 R6, R0, 0x4, R14 ;  /* 0x0000000400067825 */ /* 0x001fc800078e000e */
[----:B--2---:R-:W-:-:S05]  /*02b0*/  FADD R25, R22, R25 ;  /* 0x0000001916197221 */ /* 0x004fca0000000000 */
[----:B------:R0:W-:Y:S04]  /*02c0*/  STG.E desc[UR4][R18.64], R25 ;  /* 0x0000001912007986 */ /* 0x0001e8000c101904 */
[----:B------:R-:W2:Y:S04]  /*02d0*/  LDG.E R21, desc[UR4][R10.64] ;  /* 0x000000040a157981 */ /* 0x000ea8000c1e1900 */
[----:B------:R-:W2:Y:S01]  /*02e0*/  LDG.E R22, desc[UR4][R6.64] ;  /* 0x0000000406167981 */ /* 0x000ea2000c1e1900 */
[----:B------:R-:W-:-:S04]  /*02f0*/  IMAD.WIDE.U32 R8, R0, 0x4, R18 ;  /* 0x0000000400087825 */ /* 0x000fc800078e0012 */
[----:B------:R-:W-:-:S04]  /*0300*/  IMAD.WIDE.U32 R16, R0, 0x4, R10 ;  /* 0x0000000400107825 */ /* 0x000fc800078e000a */
[----:B-1----:R-:W-:-:S04]  /*0310*/  IMAD.WIDE.U32 R12, R0, 0x4, R6 ;  /* 0x00000004000c7825 */ /* 0x002fc800078e0006 */
[----:B--2---:R-:W-:-:S05]  /*0320*/  FADD R21, R21, R22 ;  /* 0x0000001615157221 */ /* 0x004fca0000000000 */
        /* <DEDUP_REMOVED lines=8> */
[----:B------:R-:W3:Y:S04]  /*03b0*/  LDG.E R22, desc[UR4][R10.64] ;  /* 0x000000040a167981 */ /* 0x000ee8000c1e1900 */
[----:B0-----:R-:W3:Y:S01]  /*03c0*/  LDG.E R25, desc[UR4][R6.64] ;  /* 0x0000000406197981 */ /* 0x001ee2000c1e1900 */
[----:B------:R-:W-:-:S04]  /*03d0*/  IMAD.WIDE.U32 R18, R0, 0x4, R14 ;  /* 0x0000000400127825 */ /* 0x000fc800078e000e */
[----:B------:R-:W-:-:S04]  /*03e0*/  IMAD.WIDE.U32 R16, R0, 0x4, R10 ;  /* 0x0000000400107825 */ /* 0x000fc800078e000a */
[----:B-1----:R-:W-:-:S04]  /*03f0*/  IMAD.WIDE.U32 R8, R0, 0x4, R6 ;  /* 0x0000000400087825 */ /* 0x002fc800078e0006 */
[----:B---3--:R-:W-:-:S05]  /*0400*/  FADD R25, R22, R25 ;  /* 0x0000001916197221 */ /* 0x008fca0000000000 */
[----:B------:R0:W-:Y:S04]  /*0410*/  STG.E desc[UR4][R18.64], R25 ;  /* 0x0000001912007986 */ /* 0x0001e8000c101904 */
[----:B------:R-:W3:Y:S04]  /*0420*/  LDG.E R21, desc[UR4][R16.64] ;  /* 0x0000000410157981 */ /* 0x000ee8000c1e1900 */
[----:B------:R-:W3:Y:S01]  /*0430*/  LDG.E R22, desc[UR4][R8.64] ;  /* 0x0000000408167981 */ /* 0x000ee2000c1e1900 */
[----:B------:R-:W-:-:S04]  /*0440*/  IMAD.WIDE.U32 R12, R0, 0x4, R18 ;  /* 0x00000004000c7825 */ /* 0x000fc800078e0012 */
[----:B------:R-:W-:-:S04]  /*0450*/  IMAD.WIDE.U32 R10, R0, 0x4, R16 ;  /* 0x00000004000a7825 */ /* 0x000fc800078e0010 */
[----:B------:R-:W-:-:S04]  /*0460*/  IMAD.WIDE.U32 R6, R0, 0x4, R8 ;  /* 0x0000000400067825 */ /* 0x000fc800078e0008 */
[----:B---3--:R-:W-:-:S05]  /*0470*/  FADD R21, R21, R22 ;  /* 0x0000001615157221 */ /* 0x008fca0000000000 */
[----:B------:R1:W-:Y:S04]  /*0480*/  STG.E desc[UR4][R12.64], R21 ;  /* 0x000000150c007986 */ /* 0x0003e8000c101904 */
[----:B------:R-:W3:Y:S04]  /*0490*/  LDG.E R22, desc[UR4][R10.64] ;  /* 0x000000040a167981 */ /* 0x000ee8000c1e1900 */
[----:B--2---:R-:W3:Y:S01]  /*04a0*/  LDG.E R23, desc[UR4][R6.64] ;  /* 0x0000000406177981 */ /* 0x004ee2000c1e1900 */
[----:B------:R-:W-:-:S04]  /*04b0*/  IMAD.WIDE.U32 R14, R0, 0x4, R12 ;  /* 0x00000004000e7825 */ /* 0x000fc800078e000c */
[----:B------:R-:W-:-:S04]  /*04c0*/  IMAD.WIDE.U32 R16, R0, 0x4, R10 ;  /* 0x0000000400107825 */ /* 0x000fc800078e000a */
[----:B------:R-:W-:-:S04]  /*04d0*/  IMAD.WIDE.U32 R8, R0, 0x4, R6 ;  /* 0x0000000400087825 */ /* 0x000fc800078e0006 */
[----:B---3--:R-:W-:-:S05]  /*04e0*/  FADD R23, R22, R23 ;  /* 0x0000001716177221 */ /* 0x008fca0000000000 */
[----:B------:R2:W-:Y:S04]  /*04f0*/  STG.E desc[UR4][R14.64], R23 ;  /* 0x000000170e007986 */ /* 0x0005e8000c101904 */
[----:B------:R-:W3:Y:S04]  /*0500*/  LDG.E R22, desc[UR4][R16.64] ;  /* 0x0000000410167981 */ /* 0x000ee8000c1e1900 */
[----:B0-----:R-:W3:Y:S01]  /*0510*/  LDG.E R25, desc[UR4][R8.64] ;  /* 0x0000000408197981 */ /* 0x001ee2000c1e1900 */
[----:B------:R-:W-:-:S04]  /*0520*/  IMAD.WIDE.U32 R18, R0, 0x4, R14 ;  /* 0x0000000400127825 */ /* 0x000fc800078e000e */
[----:B------:R-:W-:-:S04]  /*0530*/  IMAD.WIDE.U32 R10, R0, 0x4, R16 ;  /* 0x00000004000a7825 */ /* 0x000fc800078e0010 */
[----:B------:R-:W-:-:S04]  /*0540*/  IMAD.WIDE.U32 R6, R0, 0x4, R8 ;  /* 0x0000000400067825 */ /* 0x000fc800078e0008 */
[----:B---3--:R-:W-:-:S05]  /*0550*/  FADD R25, R22, R25 ;  /* 0x0000001916197221 */ /* 0x008fca0000000000 */
[----:B------:R0:W-:Y:S04]  /*0560*/  STG.E desc[UR4][R18.64], R25 ;  /* 0x0000001912007986 */ /* 0x0001e8000c101904 */
[----:B-1----:R-:W3:Y:S04]  /*0570*/  LDG.E R21, desc[UR4][R10.64] ;  /* 0x000000040a157981 */ /* 0x002ee8000c1e1900 */
[----:B------:R-:W3:Y:S01]  /*0580*/  LDG.E R22, desc[UR4][R6.64] ;  /* 0x0000000406167981 */ /* 0x000ee2000c1e1900 */
[----:B------:R-:W-:-:S04]  /*0590*/  IMAD.WIDE.U32 R12, R0, 0x4, R18 ;  /* 0x00000004000c7825 */ /* 0x000fc800078e0012 */
[----:B--2---:R-:W-:-:S04]  /*05a0*/  IMAD.WIDE.U32 R14, R0, 0x4, R10 ;  /* 0x00000004000e7825 */ /* 0x004fc800078e000a */
[----:B------:R-:W-:-:S04]  /*05b0*/  IMAD.WIDE.U32 R8, R0, 0x4, R6 ;  /* 0x0000000400087825 */ /* 0x000fc800078e0006 */
[----:B---3--:R-:W-:-:S05]  /*05c0*/  FADD R21, R21, R22 ;  /* 0x0000001615157221 */ /* 0x008fca0000000000 */
        /* <DEDUP_REMOVED lines=11> */
[----:B-1----:R-:W-:-:S04]  /*0680*/  IMAD.WIDE.U32 R12, R0, 0x4, R10 ;  /* 0x00000004000c7825 */ /* 0x002fc800078e000a */
[----:B------:R-:W-:-:S04]  /*0690*/  IMAD.WIDE.U32 R8, R0, 0x4, R6 ;  /* 0x0000000400087825 */ /* 0x000fc800078e0006 */
        /* <DEDUP_REMOVED lines=23> */
[----:B------:R-:W2:Y:S04]  /*0810*/  LDG.E R10, desc[UR4][R10.64] ;  /* 0x000000040a0a7981 */ /* 0x000ea8000c1e1900 */
[----:B------:R-:W2:Y:S01]  /*0820*/  LDG.E R7, desc[UR4][R6.64] ;  /* 0x0000000406077981 */ /* 0x000ea2000c1e1900 */
[----:B------:R-:W-:-:S04]  /*0830*/  IADD3 R4, PT, PT, R4, 0x10, RZ ;  /* 0x0000001004047810 */ /* 0x000fc80007ffe0ff */
[----:B------:R-:W-:Y:S01]  /*0840*/  ISETP.NE.AND P1, PT, R4, RZ, PT ;  /* 0x000000ff0400720c */ /* 0x000fe20003f25270 */
[C---:B-1----:R-:W-:Y:S01]  /*0850*/  IMAD.WIDE.U32 R14, R0.reuse, 0x4, R18 ;  /* 0x00000004000e7825 */ /* 0x042fe200078e0012 */
[----:B------:R-:W-:-:S03]  /*0860*/  LEA R5, R0, R5, 0x4 ;  /* 0x0000000500057211 */ /* 0x000fc600078e20ff */
[----:B--2---:R-:W-:-:S05]  /*0870*/  FADD R17, R10, R7 ;  /* 0x000000070a117221 */ /* 0x004fca0000000000 */
[----:B------:R3:W-:Y:S03]  /*0880*/  STG.E desc[UR4][R14.64], R17 ;  /* 0x000000110e007986 */ /* 0x0007e6000c101904 */
[----:B------:R-:W-:Y:S05]  /*0890*/  @P1 BRA `(.L_x_1) ;  /* 0xfffffff800241947 */ /* 0x000fea000383ffff */
.L_x_0:
[----:B0-----:R-:W-:Y:S05]  /*08a0*/  @!P0 EXIT ;  /* 0x000000000000894d */ /* 0x001fea0003800000 */
[----:B------:R-:W-:Y:S02]  /*08b0*/  ISETP.GE.U32.AND P0, PT, R20, 0x8, PT ;  /* 0x000000081400780c */ /* 0x000fe40003f06070 */
[----:B---3--:R-:W-:-:S04]  /*08c0*/  LOP3.LUT R18, R0, 0x7, RZ, 0xc0, !PT ;  /* 0x0000000700127812 */ /* 0x008fc800078ec0ff */
[----:B------:R-:W-:-:S07]  /*08d0*/  ISETP.NE.AND P1, PT, R18, RZ, PT ;  /* 0x000000ff1200720c */ /* 0x000fce0003f25270 */
[----:B------:R-:W-:Y:S06]  /*08e0*/  @!P0 BRA `(.L_x_2) ;  /* 0x0000000000f48947 */ /* 0x000fec0003800000 */
[----:B------:R-:W0:Y:S01]  /*08f0*/  LDC.64 R4, c[0x0][0x388] ;  /* 0x0000e200ff047b82 */ /* 0x000e220000000a00 */
[----:B------:R-:W-:-:S07]  /*0900*/  IMAD R11, R2, R0, R3 ;  /* 0x00000000020b7224 */ /* 0x000fce00078e0203 */
[----:B------:R-:W1:Y:S08]  /*0910*/  LDC.64 R6, c[0x0][0x390] ;  /* 0x0000e400ff067b82 */ /* 0x000e700000000a00 */
[----:B------:R-:W2:Y:S01]  /*0920*/  LDC.64 R8, c[0x0][0x380] ;  /* 0x0000e000ff087b82 */ /* 0x000ea20000000a00 */
[----:B0-----:R-:W-:-:S05]  /*0930*/  IMAD.WIDE R4, R11, 0x4, R4 ;  /* 0x000000040b047825 */ /* 0x001fca00078e0204 */
[----:B------:R-:W3:Y:S01]  /*0940*/  LDG.E R10, desc[UR4][R4.64] ;  /* 0x00000004040a7981 */ /* 0x000ee2000c1e1900 */
[----:B-1----:R-:W-:-:S05]  /*0950*/  IMAD.WIDE R6, R11, 0x4, R6 ;  /* 0x000000040b067825 */ /* 0x002fca00078e0206 */
[----:B------:R-:W3:Y:S01]  /*0960*/  LDG.E R13, desc[UR4][R6.64] ;  /* 0x00000004060d7981 */ /* 0x000ee2000c1e1900 */
[----:B--2---:R-:W-:-:S04]  /*0970*/  IMAD.WIDE R8, R11, 0x4, R8 ;  /* 0x000000040b087825 */ /* 0x004fc800078e0208 */
[----:B---3--:R-:W-:Y:S01]  /*0980*/  FADD R19, R10, R13 ;  /* 0x0000000d0a137221 */ /* 0x008fe20000000000 */
[----:B------:R-:W-:-:S04]  /*0990*/  IMAD.WIDE.U32 R10, R0, 0x4, R4 ;  /* 0x00000004000a7825 */ /* 0x000fc800078e0004 */
[C---:B------:R-:W-:Y:S01]  /*09a0*/  IMAD.WIDE.U32 R12, R0.reuse, 0x4, R6 ;  /* 0x00000004000c7825 */ /* 0x040fe200078e0006 */
        /* <DEDUP_REMOVED lines=11> */
[----:B0-----:R-:W-:-:S04]  /*0a60*/  IMAD.WIDE.U32 R8, R0, 0x4, R4 ;  /* 0x0000000400087825 */ /* 0x001fc800078e0004 */
[----:B------:R-:W-:-:S04]  /*0a70*/  IMAD.WIDE.U32 R10, R0, 0x4, R6 ;  /* 0x00000004000a7825 */ /* 0x000fc800078e0006 */
        /* <DEDUP_REMOVED lines=10> */
[----:B-1----:R-:W3:Y:S01]  /*0b20*/  LDG.E R21, desc[UR4][R6.64] ;  /* 0x0000000406157981 */ /* 0x002ee2000c1e1900 */
        /* <DEDUP_REMOVED lines=12> */
[----:B--2---:R-:W2:Y:S04]  /*0bf0*/  LDG.E R19, desc[UR4][R4.64] ;  /* 0x0000000404137981 */ /* 0x004ea8000c1e1900 */
[----:B------:R-:W2:Y:S01]  /*0c00*/  LDG.E R20, desc[UR4][R6.64] ;  /* 0x0000000406147981 */ /* 0x000ea2000c1e1900 */
[----:B------:R-:W-:-:S04]  /*0c10*/  IMAD.WIDE.U32 R12, R0, 0x4, R16 ;  /* 0x00000004000c7825 */ /* 0x000fc800078e0010 */
[----:B------:R-:W-:-:S04]  /*0c20*/  IMAD.WIDE.U32 R8, R0, 0x4, R4 ;  /* 0x0000000400087825 */ /* 0x000fc800078e0004 */
[----:B------:R-:W-:-:S04]  /*0c30*/  IMAD.WIDE.U32 R10, R0, 0x4, R6 ;  /* 0x00000004000a7825 */ /* 0x000fc800078e0006 */
[----:B--2---:R-:W-:-:S05]  /*0c40*/  FADD R19, R19, R20 ;  /* 0x0000001413137221 */ /* 0x004fca0000000000 */
[----:B------:R2:W-:Y:S04]  /*0c50*/  STG.E desc[UR4][R12.64], R19 ;  /* 0x000000130c007986 */ /* 0x0005e8000c101904 */
[----:B------:R-:W0:Y:S04]  /*0c60*/  LDG.E R8, desc[UR4][R8.64] ;  /* 0x0000000408087981 */ /* 0x000e28000c1e1900 */
[----:B------:R-:W0:Y:S01]  /*0c70*/  LDG.E R11, desc[UR4][R10.64] ;  /* 0x000000040a0b7981 */ /* 0x000e22000c1e1900 */
[----:B-1----:R-:W-:Y:S01]  /*0c80*/  IMAD.WIDE.U32 R14, R0, 0x4, R12 ;  /* 0x00000004000e7825 */ /* 0x002fe200078e000c */
[----:B------:R-:W-:-:S03]  /*0c90*/  IADD3 R2, PT, PT, R2, 0x8, RZ ;  /* 0x0000000802027810 */ /* 0x000fc60007ffe0ff */
[----:B0-----:R-:W-:-:S05]  /*0ca0*/  FADD R17, R8, R11 ;  /* 0x0000000b08117221 */ /* 0x001fca0000000000 */
[----:B------:R2:W-:Y:S02]  /*0cb0*/  STG.E desc[UR4][R14.64], R17 ;  /* 0x000000110e007986 */ /* 0x0005e4000c101904 */
.L_x_2:
[----:B------:R-:W-:Y:S05]  /*0cc0*/  @!P1 EXIT ;  /* 0x000000000000994d */ /* 0x000fea0003800000 */
[----:B------:R-:W-:Y:S02]  /*0cd0*/  ISETP.GE.U32.AND P0, PT, R18, 0x4, PT ;  /* 0x000000041200780c */ /* 0x000fe40003f06070 */
[----:B------:R-:W-:-:S04]  /*0ce0*/  LOP3.LUT R4, R0, 0x3, RZ, 0xc0, !PT ;  /* 0x0000000300047812 */ /* 0x000fc800078ec0ff */
[----:B------:R-:W-:-:S07]  /*0cf0*/  ISETP.NE.AND P1, PT, R4, RZ, PT ;  /* 0x000000ff0400720c */ /* 0x000fce0003f25270 */
[----:B------:R-:W-:Y:S06]  /*0d00*/  @!P0 BRA `(.L_x_3) ;  /* 0x0000000000848947 */ /* 0x000fec0003800000 */
[----:B------:R-:W0:Y:S01]  /*0d10*/  LDC.64 R6, c[0x0][0x388] ;  /* 0x0000e200ff067b82 */ /* 0x000e220000000a00 */
[----:B--2---:R-:W-:-:S07]  /*0d20*/  IMAD R13, R2, R0, R3 ;  /* 0x00000000020d7224 */ /* 0x004fce00078e0203 */
[----:B------:R-:W1:Y:S08]  /*0d30*/  LDC.64 R8, c[0x0][0x390] ;  /* 0x0000e400ff087b82 */ /* 0x000e700000000a00 */
[----:B------:R-:W2:Y:S01]  /*0d40*/  LDC.64 R10, c[0x0][0x380] ;  /* 0x0000e000ff0a7b82 */ /* 0x000ea20000000a00 */
[----:B0-----:R-:W-:-:S05]  /*0d50*/  IMAD.WIDE R6, R13, 0x4, R6 ;  /* 0x000000040d067825 */ /* 0x001fca00078e0206 */
[----:B------:R-:W3:Y:S01]  /*0d60*/  LDG.E R5, desc[UR4][R6.64] ;  /* 0x0000000406057981 */ /* 0x000ee2000c1e1900 */
[----:B-1----:R-:W-:-:S05]  /*0d70*/  IMAD.WIDE R8, R13, 0x4, R8 ;  /* 0x000000040d087825 */ /* 0x002fca00078e0208 */
[----:B------:R-:W3:Y:S01]  /*0d80*/  LDG.E R12, desc[UR4][R8.64] ;  /* 0x00000004080c7981 */ /* 0x000ee2000c1e1900 */
[----:B------:R-:W-:-:S04]  /*0d90*/  IMAD.WIDE.U32 R14, R0, 0x4, R8 ;  /* 0x00000004000e7825 */ /* 0x000fc800078e0008 */
[----:B--2---:R-:W-:-:S04]  /*0da0*/  IMAD.WIDE R10, R13, 0x4, R10 ;  /* 0x000000040d0a7825 */ /* 0x004fc800078e020a */
[----:B---3--:R-:W-:Y:S01]  /*0db0*/  FADD R5, R5, R12 ;  /* 0x0000000c05057221 */ /* 0x008fe20000000000 */
        /* <DEDUP_REMOVED lines=18> */
[----:B------:R-:W-:Y:S01]  /*0ee0*/  IMAD.WIDE.U32 R14, R0, 0x4, R18 ;  /* 0x00000004000e7825 */ /* 0x000fe200078e0012 */
[----:B------:R-:W-:-:S03]  /*0ef0*/  IADD3 R2, PT, PT, R2, 0x4, RZ ;  /* 0x0000000402027810 */ /* 0x000fc60007ffe0ff */
[----:B--2---:R-:W-:-:S05]  /*0f00*/  FADD R5, R10, R13 ;  /* 0x0000000d0a057221 */ /* 0x004fca0000000000 */
[----:B------:R1:W-:Y:S02]  /*0f10*/  STG.E desc[UR4][R14.64], R5 ;  /* 0x000000050e007986 */ /* 0x0003e4000c101904 */
.L_x_3:
[----:B------:R-:W-:Y:S05]  /*0f20*/  @!P1 EXIT ;  /* 0x000000000000994d */ /* 0x000fea0003800000 */
[----:B------:R-:W0:Y:S01]  /*0f30*/  LDC.64 R6, c[0x0][0x390] ;  /* 0x0000e400ff067b82 */ /* 0x000e220000000a00 */
[----:B-12---:R-:W-:Y:S01]  /*0f40*/  IMAD R15, R2, R0, R3 ;  /* 0x00000000020f7224 */ /* 0x006fe200078e0203 */
[----:B------:R-:W-:-:S06]  /*0f50*/  IADD3 R14, PT, PT, -R4, RZ, RZ ;  /* 0x000000ff040e7210 */ /* 0x000fcc0007ffe1ff */
[----:B------:R-:W1:Y:S08]  /*0f60*/  LDC.64 R8, c[0x0][0x380] ;  /* 0x0000e000ff087b82 */ /* 0x000e700000000a00 */
[----:B------:R-:W2:Y:S02]  /*0f70*/  LDC.64 R10, c[0x0][0x388] ;  /* 0x0000e200ff0a7b82 */ /* 0x000ea40000000a00 */
.L_x_4:
[----:B0-----:R-:W-:-:S04]  /*0f80*/  IMAD.WIDE R4, R15, 0x4, R6 ;  /* 0x000000040f047825 */ /* 0x001fc800078e0206 */
[C---:B--2---:R-:W-:Y:S02]  /*0f90*/  IMAD.WIDE R12, R15.reuse, 0x4, R10 ;  /* 0x000000040f0c7825 */ /* 0x044fe400078e020a */
[----:B------:R-:W2:Y:S04]  /*0fa0*/  LDG.E R5, desc[UR4][R4.64] ;  /* 0x0000000404057981 */ /* 0x000ea8000c1e1900 */
[----:B------:R-:W2:Y:S01]  /*0fb0*/  LDG.E R12, desc[UR4][R12.64] ;  /* 0x000000040c0c7981 */ /* 0x000ea2000c1e1900 */
[----:B------:R-:W-:Y:S01]  /*0fc0*/  IADD3 R14, PT, PT, R14, 0x1, RZ ;  /* 0x000000010e0e7810 */ /* 0x000fe20007ffe0ff */
[C---:B-1-3--:R-:W-:Y:S01]  /*0fd0*/  IMAD.WIDE R2, R15.reuse, 0x4, R8 ;  /* 0x000000040f027825 */ /* 0x04afe200078e0208 */
[----:B------:R-:W-:Y:S02]  /*0fe0*/  IADD3 R15, PT, PT, R15, R0, RZ ;  /* 0x000000000f0f7210 */ /* 0x000fe40007ffe0ff */
[----:B------:R-:W-:Y:S01]  /*0ff0*/  ISETP.NE.AND P0, PT, R14, RZ, PT ;  /* 0x000000ff0e00720c */ /* 0x000fe20003f05270 */
[----:B--2---:R-:W-:-:S05]  /*1000*/  FADD R17, R12, R5 ;  /* 0x000000050c117221 */ /* 0x004fca0000000000 */
[----:B------:R3:W-:Y:S07]  /*1010*/  STG.E desc[UR4][R2.64], R17 ;  /* 0x0000001102007986 */ /* 0x0007ee000c101904 */
[----:B------:R-:W-:Y:S05]  /*1020*/  @P0 BRA `(.L_x_4) ;  /* 0xfffffffc00d40947 */ /* 0x000fea000383ffff */
[----:B------:R-:W-:Y:S05]  /*1030*/  EXIT ;  /* 0x000000000000794d */ /* 0x000fea0003800000 */
.L_x_5:
[----:B------:R-:W-:-:S00]  /*1040*/  BRA `(.L_x_5) ;  /* 0xfffffffc00fc7947 */ /* 0x000fc0000383ffff */
[----:B------:R-:W-:-:S00]  /*1050*/  NOP ;  /* 0x0000000000007918 */ /* 0x000fc00000000000 */
        /* <DEDUP_REMOVED lines=10> */
.L_x_13:


//--------------------- .text._Z23matrixRowAdditionKernelPfS_S_i --------------------------
	.section	.text._Z23matrixRowAdditionKernelPfS_S_i,"ax",@progbits
	.align	128
        .global         _Z23matrixRowAdditionKernelPfS_S_i
        .type           _Z23matrixRowAdditionKernelPfS_S_i,@function
        .size           _Z23matrixRowAdditionKernelPfS_S_i,(.L_x_14 - _Z23matrixRowAdditionKernelPfS_S_i)
        .other          _Z23matrixRowAdditionKernelPfS_S_i,@"STO_CUDA_ENTRY STV_DEFAULT"
_Z23matrixRowAdditionKernelPfS_S_i:
.text._Z23matrixRowAdditionKernelPfS_S_i:
        /* <DEDUP_REMOVED lines=9> */
[C---:B------:R-:W-:Y:S01]  /*0090*/  ISETP.GE.U32.AND P1, PT, R2.reuse, 0x10, PT ;  /* 0x000000100200780c */ /* 0x040fe20003f26070 */
[----:B------:R-:W-:Y:S01]  /*00a0*/  IMAD R0, R3, R2, RZ ;  /* 0x0000000203007224 */ /* 0x000fe200078e02ff */
[----:B------:R-:W-:Y:S01]  /*00b0*/  LOP3.LUT R14, R2, 0xf, RZ, 0xc0, !PT ;  /* 0x0000000f020e7812 */ /* 0x000fe200078ec0ff */
[----:B------:R-:W0:Y:S01]  /*00c0*/  LDCU.64 UR10, c[0x0][0x358] ;  /* 0x00006b00ff0a77ac */ /* 0x000e220008000a00 */
[----:B------:R-:W-:Y:S02]  /*00d0*/  HFMA2 R3, -RZ, RZ, 0, 0 ;  /* 0x00000000ff037431 */ /* 0x000fe400000001ff */
[----:B------:R-:W-:-:S07]  /*00e0*/  ISETP.NE.AND P0, PT, R14, RZ, PT ;  /* 0x000000ff0e00720c */ /* 0x000fce0003f05270 */
[----:B------:R-:W-:Y:S06]  /*00f0*/  @!P1 BRA `(.L_x_6) ;  /* 0x0000000400609947 */ /* 0x000fec0003800000 */
[----:B------:R-:W1:Y:S01]  /*0100*/  LDCU.128 UR12, c[0x0][0x380] ;  /* 0x00007000ff0c77ac */ /* 0x000e620008000c00 */
[----:B------:R-:W-:Y:S02]  /*0110*/  LOP3.LUT R3, R2, 0x7ffffff0, RZ, 0xc0, !PT ;  /* 0x7ffffff002037812 */ /* 0x000fe400078ec0ff */
[----:B------:R-:W-:Y:S01]  /*0120*/  MOV R10, R0 ;  /* 0x00000000000a7202 */ /* 0x000fe20000000f00 */
[----:B------:R-:W2:Y:S01]  /*0130*/  LDCU.64 UR6, c[0x0][0x390] ;  /* 0x00007200ff0677ac */ /* 0x000ea20008000a00 */
[----:B------:R-:W-:Y:S01]  /*0140*/  IADD3 R11, PT, PT, -R3, RZ, RZ ;  /* 0x000000ff030b7210 */ /* 0x000fe20007ffe1ff */
[----:B-1----:R-:W-:Y:S02]  /*0150*/  UIADD3 UR8, UP0, UPT, UR14, 0x20, URZ ;  /* 0x000000200e087890 */ /* 0x002fe4000ff1e0ff */
[----:B------:R-:W-:Y:S02]  /*0160*/  UIADD3 UR4, UP2, UPT, UR12, 0x20, URZ ;  /* 0x000000200c047890 */ /* 0x000fe4000ff5e0ff */
[----:B--2---:R-:W-:-:S02]  /*0170*/  UIADD3 UR6, UP1, UPT, UR6, 0x20, URZ ;  /* 0x0000002006067890 */ /* 0x004fc4000ff3e0ff */
[----:B------:R-:W-:Y:S02]  /*0180*/  UIADD3.X UR9, UPT, UPT, URZ, UR15, URZ, UP0, !UPT ;  /* 0x0000000fff097290 */ /* 0x000fe400087fe4ff */
[----:B------:R-:W-:Y:S02]  /*0190*/  UIADD3.X UR5, UPT, UPT, URZ, UR13, URZ, UP2, !UPT ;  /* 0x0000000dff057290 */ /* 0x000fe400097fe4ff */
[----:B------:R-:W-:-:S12]  /*01a0*/  UIADD3.X UR7, UPT, UPT, URZ, UR7, URZ, UP1, !UPT ;  /* 0x00000007ff077290 */ /* 0x000fd80008ffe4ff */
.L_x_7:
[----:B------:R-:W-:Y:S02]  /*01b0*/  MOV R4, UR8 ;  /* 0x0000000800047c02 */ /* 0x000fe40008000f00 */
[----:B------:R-:W-:Y:S02]  /*01c0*/  MOV R5, UR9 ;  /* 0x0000000900057c02 */ /* 0x000fe40008000f00 */
[----:B------:R-:W-:Y:S02]  /*01d0*/  MOV R6, UR6 ;  /* 0x0000000600067c02 */ /* 0x000fe40008000f00 */
[----:B------:R-:W-:Y:S01]  /*01e0*/  MOV R7, UR7 ;  /* 0x0000000700077c02 */ /* 0x000fe20008000f00 */
[----:B------:R-:W-:-:S04]  /*01f0*/  IMAD.WIDE R4, R10, 0x4, R4 ;  /* 0x000000040a047825 */ /* 0x000fc800078e0204 */
[----:B------:R-:W-:Y:S01]  /*0200*/  IMAD.WIDE R6, R10, 0x4, R6 ;  /* 0x000000040a067825 */ /* 0x000fe200078e0206 */
[----:B0-----:R-:W2:Y:S04]  /*0210*/  LDG.E R12, desc[UR10][R4.64+-0x20] ;  /* 0xffffe00a040c7981 */ /* 0x001ea8000c1e1900 */
[----:B----4-:R-:W2:Y:S01]  /*0220*/  LDG.E R13, desc[UR10][R6.64+-0x20] ;  /* 0xffffe00a060d7981 */ /* 0x010ea2000c1e1900 */
[----:B------:R-:W-:Y:S02]  /*0230*/  MOV R8, UR4 ;  /* 0x0000000400087c02 */ /* 0x000fe40008000f00 */
[----:B------:R-:W-:-:S03]  /*0240*/  MOV R9, UR5 ;  /* 0x0000000500097c02 */ /* 0x000fc60008000f00 */
[----:B------:R-:W-:-:S04]  /*0250*/  IMAD.WIDE R8, R10, 0x4, R8 ;  /* 0x000000040a087825 */ /* 0x000fc800078e0208 */
[----:B--2---:R-:W-:-:S05]  /*0260*/  FADD R13, R12, R13 ;  /* 0x0000000d0c0d7221 */ /* 0x004fca0000000000 */
[----:B------:R0:W-:Y:S04]  /*0270*/  STG.E desc[UR10][R8.64+-0x20], R13 ;  /* 0xffffe00d08007986 */ /* 0x0001e8000c10190a */
[----:B------:R-:W2:Y:S04]  /*0280*/  LDG.E R12, desc[UR10][R4.64+-0x1c] ;  /* 0xffffe40a040c7981 */ /* 0x000ea8000c1e1900 */
[----:B------:R-:W2:Y:S02]  /*0290*/  LDG.E R15, desc[UR10][R6.64+-0x1c] ;  /* 0xffffe40a060f7981 */ /* 0x000ea4000c1e1900 */
[----:B--2---:R-:W-:-:S05]  /*02a0*/  FADD R15, R12, R15 ;  /* 0x0000000f0c0f7221 */ /* 0x004fca0000000000 */
[----:B------:R1:W-:Y:S04]  /*02b0*/  STG.E desc[UR10][R8.64+-0x1c], R15 ;  /* 0xffffe40f08007986 */ /* 0x0003e8000c10190a */
[----:B------:R-:W2:Y:S04]  /*02c0*/  LDG.E R12, desc[UR10][R4.64+-0x18] ;  /* 0xffffe80a040c7981 */ /* 0x000ea8000c1e1900 */
[----:B------:R-:W2:Y:S02]  /*02d0*/  LDG.E R17, desc[UR10][R6.64+-0x18] ;  /* 0xffffe80a06117981 */ /* 0x000ea4000c1e1900 */
[----:B--2---:R-:W-:-:S05]  /*02e0*/  FADD R17, R12, R17 ;  /* 0x000000110c117221 */ /* 0x004fca0000000000 */
[----:B------:R2:W-:Y:S04]  /*02f0*/  STG.E desc[UR10][R8.64+-0x18], R17 ;  /* 0xffffe81108007986 */ /* 0x0005e8000c10190a */
[----:B------:R-:W3:Y:S04]  /*0300*/  LDG.E R12, desc[UR10][R4.64+-0x14] ;  /* 0xffffec0a040c7981 */ /* 0x000ee8000c1e1900 */
[----:B------:R-:W3:Y:S02]  /*0310*/  LDG.E R19, desc[UR10][R6.64+-0x14] ;  /* 0xffffec0a06137981 */ /* 0x000ee4000c1e1900 */
[----:B---3--:R-:W-:-:S05]  /*0320*/  FADD R19, R12, R19 ;  /* 0x000000130c137221 */ /* 0x008fca0000000000 */
[----:B------:R3:W-:Y:S04]  /*0330*/  STG.E desc[UR10][R8.64+-0x14], R19 ;  /* 0xffffec1308007986 */ /* 0x0007e8000c10190a */
[----:B------:R-:W4:Y:S04]  /*0340*/  LDG.E R12, desc[UR10][R4.64+-0x10] ;  /* 0xfffff00a040c7981 */ /* 0x000f28000c1e1900 */
[----:B0-----:R-:W4:Y:S02]  /*0350*/  LDG.E R13, desc[UR10][R6.64+-0x10] ;  /* 0xfffff00a060d7981 */ /* 0x001f24000c1e1900 */
[----:B----4-:R-:W-:-:S05]  /*0360*/  FADD R13, R12, R13 ;  /* 0x0000000d0c0d7221 */ /* 0x010fca0000000000 */
[----:B------:R0:W-:Y:S04]  /*0370*/  STG.E desc[UR10][R8.64+-0x10], R13 ;  /* 0xfffff00d08007986 */ /* 0x0001e8000c10190a */
[----:B------:R-:W4:Y:S04]  /*0380*/  LDG.E R12, desc[UR10][R4.64+-0xc] ;  /* 0xfffff40a040c7981 */ /* 0x000f28000c1e1900 */
[----:B-1----:R-:W4:Y:S02]  /*0390*/  LDG.E R15, desc[UR10][R6.64+-0xc] ;  /* 0xfffff40a060f7981 */ /* 0x002f24000c1e1900 */
[----:B----4-:R-:W-:-:S05]  /*03a0*/  FADD R15, R12, R15 ;  /* 0x0000000f0c0f7221 */ /* 0x010fca0000000000 */
[----:B------:R1:W-:Y:S04]  /*03b0*/  STG.E desc[UR10][R8.64+-0xc], R15 ;  /* 0xfffff40f08007986 */ /* 0x0003e8000c10190a */
[----:B------:R-:W4:Y:S04]  /*03c0*/  LDG.E R12, desc[UR10][R4.64+-0x8] ;  /* 0xfffff80a040c7981 */ /* 0x000f28000c1e1900 */
[----:B--2---:R-:W4:Y:S02]  /*03d0*/  LDG.E R17, desc[UR10][R6.64+-0x8] ;  /* 0xfffff80a06117981 */ /* 0x004f24000c1e1900 */
[----:B----4-:R-:W-:-:S05]  /*03e0*/  FADD R17, R12, R17 ;  /* 0x000000110c117221 */ /* 0x010fca0000000000 */
[----:B------:R2:W-:Y:S04]  /*03f0*/  STG.E desc[UR10][R8.64+-0x8], R17 ;  /* 0xfffff81108007986 */ /* 0x0005e8000c10190a */
[----:B------:R-:W4:Y:S04]  /*0400*/  LDG.E R12, desc[UR10][R4.64+-0x4] ;  /* 0xfffffc0a040c7981 */ /* 0x000f28000c1e1900 */
[----:B---3--:R-:W4:Y:S02]  /*0410*/  LDG.E R19, desc[UR10][R6.64+-0x4] ;  /* 0xfffffc0a06137981 */ /* 0x008f24000c1e1900 */
[----:B----4-:R-:W-:-:S05]  /*0420*/  FADD R19, R12, R19 ;  /* 0x000000130c137221 */ /* 0x010fca0000000000 */
        /* <DEDUP_REMOVED lines=21> */
[----:B------:R-:W5:Y:S04]  /*0580*/  LDG.E R12, desc[UR10][R4.64+0x14] ;  /* 0x0000140a040c7981 */ /* 0x000f68000c1e1900 */
[----:B-1----:R-:W5:Y:S02]  /*0590*/  LDG.E R15, desc[UR10][R6.64+0x14] ;  /* 0x0000140a060f7981 */ /* 0x002f64000c1e1900 */
[----:B-----5:R-:W-:-:S05]  /*05a0*/  FADD R15, R12, R15 ;  /* 0x0000000f0c0f7221 */ /* 0x020fca0000000000 */
[----:B------:R4:W-:Y:S04]  /*05b0*/  STG.E desc[UR10][R8.64+0x14], R15 ;  /* 0x0000140f08007986 */ /* 0x0009e8000c10190a */
[----:B------:R-:W5:Y:S04]  /*05c0*/  LDG.E R12, desc[UR10][R4.64+0x18] ;  /* 0x0000180a040c7981 */ /* 0x000f68000c1e1900 */
[----:B--2---:R-:W5:Y:S01]  /*05d0*/  LDG.E R17, desc[UR10][R6.64+0x18] ;  /* 0x0000180a06117981 */ /* 0x004f62000c1e1900 */
[----:B------:R-:W-:Y:S01]  /*05e0*/  IADD3 R11, PT, PT, R11, 0x10, RZ ;  /* 0x000000100b0b7810 */ /* 0x000fe20007ffe0ff */
[----:B-----5:R-:W-:-:S05]  /*05f0*/  FADD R17, R12, R17 ;  /* 0x000000110c117221 */ /* 0x020fca0000000000 */
[----:B------:R4:W-:Y:S04]  /*0600*/  STG.E desc[UR10][R8.64+0x18], R17 ;  /* 0x0000181108007986 */ /* 0x0009e8000c10190a */
[----:B------:R-:W2:Y:S04]  /*0610*/  LDG.E R12, desc[UR10][R4.64+0x1c] ;  /* 0x00001c0a040c7981 */ /* 0x000ea8000c1e1900 */
[----:B---3--:R-:W2:Y:S01]  /*0620*/  LDG.E R19, desc[UR10][R6.64+0x1c] ;  /* 0x00001c0a06137981 */ /* 0x008ea2000c1e1900 */
[----:B------:R-:W-:Y:S02]  /*0630*/  ISETP.NE.AND P1, PT, R11, RZ, PT ;  /* 0x000000ff0b00720c */ /* 0x000fe40003f25270 */
[----:B------:R-:W-:Y:S01]  /*0640*/  IADD3 R10, PT, PT, R10, 0x10, RZ ;  /* 0x000000100a0a7810 */ /* 0x000fe20007ffe0ff */
[----:B--2---:R-:W-:-:S05]  /*0650*/  FADD R19, R12, R19 ;  /* 0x000000130c137221 */ /* 0x004fca0000000000 */
[----:B------:R4:W-:Y:S05]  /*0660*/  STG.E desc[UR10][R8.64+0x1c], R19 ;  /* 0x00001c1308007986 */ /* 0x0009ea000c10190a */
[----:B------:R-:W-:Y:S05]  /*0670*/  @P1 BRA `(.L_x_7) ;  /* 0xfffffff800cc1947 */ /* 0x000fea000383ffff */
.L_x_6:
[----:B0-----:R-:W-:Y:S05]  /*0680*/  @!P0 EXIT ;  /* 0x000000000000894d */ /* 0x001fea0003800000 */
[----:B------:R-:W-:Y:S02]  /*0690*/  ISETP.GE.U32.AND P0, PT, R14, 0x8, PT ;  /* 0x000000080e00780c */ /* 0x000fe40003f06070 */
[----:B------:R-:W-:-:S04]  /*06a0*/  LOP3.LUT R12, R2, 0x7, RZ, 0xc0, !PT ;  /* 0x00000007020c7812 */ /* 0x000fc800078ec0ff */
[----:B------:R-:W-:-:S07]  /*06b0*/  ISETP.NE.AND P1, PT, R12, RZ, PT ;  /* 0x000000ff0c00720c */ /* 0x000fce0003f25270 */
[----:B------:R-:W-:Y:S06]  /*06c0*/  @!P0 BRA `(.L_x_8) ;  /* 0x0000000000a08947 */ /* 0x000fec0003800000 */
[----:B------:R-:W0:Y:S01]  /*06d0*/  LDC.64 R4, c[0x0][0x388] ;  /* 0x0000e200ff047b82 */ /* 0x000e220000000a00 */
[----:B------:R-:W-:-:S07]  /*06e0*/  IADD3 R11, PT, PT, R0, R3, RZ ;  /* 0x00000003000b7210 */ /* 0x000fce0007ffe0ff */
[----:B------:R-:W1:Y:S08]  /*06f0*/  LDC.64 R6, c[0x0][0x390] ;  /* 0x0000e400ff067b82 */ /* 0x000e700000000a00 */
[----:B----4-:R-:W2:Y:S01]  /*0700*/  LDC.64 R8, c[0x0][0x380] ;  /* 0x0000e000ff087b82 */ /* 0x010ea20000000a00 */
[----:B0-----:R-:W-:-:S05]  /*0710*/  IMAD.WIDE R4, R11, 0x4, R4 ;  /* 0x000000040b047825 */ /* 0x001fca00078e0204 */
[----:B------:R-:W3:Y:S01]  /*0720*/  LDG.E R10, desc[UR10][R4.64] ;  /* 0x0000000a040a7981 */ /* 0x000ee2000c1e1900 */
[----:B-1----:R-:W-:-:S05]  /*0730*/  IMAD.WIDE R6, R11, 0x4, R6 ;  /* 0x000000040b067825 */ /* 0x002fca00078e0206 */
[----:B------:R-:W3:Y:S01]  /*0740*/  LDG.E R13, desc[UR10][R6.64] ;  /* 0x0000000a060d7981 */ /* 0x000ee2000c1e1900 */
[----:B--2---:R-:W-:-:S04]  /*0750*/  IMAD.WIDE R8, R11, 0x4, R8 ;  /* 0x000000040b087825 */ /* 0x004fc800078e0208 */
[----:B---3--:R-:W-:-:S05]  /*0760*/  FADD R13, R10, R13 ;  /* 0x0000000d0a0d7221 */ /* 0x008fca0000000000 */
        /* <DEDUP_REMOVED lines=25> */
[----:B------:R-:W2:Y:S04]  /*0900*/  LDG.E R10, desc[UR10][R4.64+0x1c] ;  /* 0x00001c0a040a7981 */ /* 0x000ea8000c1e1900 */
[----:B---3--:R-:W2:Y:S01]  /*0910*/  LDG.E R17, desc[UR10][R6.64+0x1c] ;  /* 0x00001c0a06117981 */ /* 0x008ea2000c1e1900 */
[----:B------:R-:W-:Y:S01]  /*0920*/  IADD3 R3, PT, PT, R3, 0x8, RZ ;  /* 0x0000000803037810 */ /* 0x000fe20007ffe0ff */
[----:B--2---:R-:W-:-:S05]  /*0930*/  FADD R17, R10, R17 ;  /* 0x000000110a117221 */ /* 0x004fca0000000000 */
[----:B------:R0:W-:Y:S02]  /*0940*/  STG.E desc[UR10][R8.64+0x1c], R17 ;  /* 0x00001c1108007986 */ /* 0x0001e4000c10190a */
.L_x_8:
[----:B------:R-:W-:Y:S05]  /*0950*/  @!P1 EXIT ;  /* 0x000000000000994d */ /* 0x000fea0003800000 */
[----:B------:R-:W-:Y:S02]  /*0960*/  ISETP.GE.U32.AND P0, PT, R12, 0x4, PT ;  /* 0x000000040c00780c */ /* 0x000fe40003f06070 */
[----:B------:R-:W-:-:S04]  /*0970*/  LOP3.LUT R2, R2, 0x3, RZ, 0xc0, !PT ;  /* 0x0000000302027812 */ /* 0x000fc800078ec0ff */
[----:B------:R-:W-:-:S07]  /*0980*/  ISETP.NE.AND P1, PT, R2, RZ, PT ;  /* 0x000000ff0200720c */ /* 0x000fce0003f25270 */
[----:B------:R-:W-:Y:S06]  /*0990*/  @!P0 BRA `(.L_x_9) ;  /* 0x0000000000608947 */ /* 0x000fec0003800000 */
[----:B------:R-:W1:Y:S01]  /*09a0*/  LDC.64 R4, c[0x0][0x388] ;  /* 0x0000e200ff047b82 */ /* 0x000e620000000a00 */
[----:B0---4-:R-:W-:-:S07]  /*09b0*/  IADD3 R13, PT, PT, R0, R3, RZ ;  /* 0x00000003000d7210 */ /* 0x011fce0007ffe0ff */
[----:B------:R-:W0:Y:S08]  /*09c0*/  LDC.64 R6, c[0x0][0x390] ;  /* 0x0000e400ff067b82 */ /* 0x000e300000000a00 */
[----:B------:R-:W2:Y:S01]  /*09d0*/  LDC.64 R8, c[0x0][0x380] ;  /* 0x0000e000ff087b82 */ /* 0x000ea20000000a00 */
[----:B-1----:R-:W-:-:S05]  /*09e0*/  IMAD.WIDE R4, R13, 0x4, R4 ;  /* 0x000000040d047825 */ /* 0x002fca00078e0204 */
[----:B------:R-:W3:Y:S01]  /*09f0*/  LDG.E R10, desc[UR10][R4.64] ;  /* 0x0000000a040a7981 */ /* 0x000ee2000c1e1900 */
[----:B0-----:R-:W-:-:S05]  /*0a00*/  IMAD.WIDE R6, R13, 0x4, R6 ;  /* 0x000000040d067825 */ /* 0x001fca00078e0206 */
        /* <DEDUP_REMOVED lines=12> */
[----:B------:R-:W2:Y:S04]  /*0ad0*/  LDG.E R10, desc[UR10][R4.64+0xc] ;  /* 0x00000c0a040a7981 */ /* 0x000ea8000c1e1900 */
[----:B------:R-:W2:Y:S01]  /*0ae0*/  LDG.E R17, desc[UR10][R6.64+0xc] ;  /* 0x00000c0a06117981 */ /* 0x000ea2000c1e1900 */
[----:B------:R-:W-:Y:S01]  /*0af0*/  IADD3 R3, PT, PT, R3, 0x4, RZ ;  /* 0x0000000403037810 */ /* 0x000fe20007ffe0ff */
[----:B--2---:R-:W-:-:S05]  /*0b00*/  FADD R17, R10, R17 ;  /* 0x000000110a117221 */ /* 0x004fca0000000000 */
[----:B------:R1:W-:Y:S02]  /*0b10*/  STG.E desc[UR10][R8.64+0xc], R17 ;  /* 0x00000c1108007986 */ /* 0x0003e4000c10190a */
.L_x_9:
[----:B------:R-:W-:Y:S05]  /*0b20*/  @!P1 EXIT ;  /* 0x000000000000994d */ /* 0x000fea0003800000 */
[----:B01----:R-:W0:Y:S01]  /*0b30*/  LDC.64 R10, c[0x0][0x390] ;  /* 0x0000e400ff0a7b82 */ /* 0x003e220000000a00 */
[----:B----4-:R-:W-:Y:S02]  /*0b40*/  IADD3 R15, PT, PT, R0, R3, RZ ;  /* 0x00000003000f7210 */ /* 0x010fe40007ffe0ff */
[----:B------:R-:W-:-:S05]  /*0b50*/  IADD3 R0, PT, PT, -R2, RZ, RZ ;  /* 0x000000ff02007210 */ /* 0x000fca0007ffe1ff */
[----:B------:R-:W1:Y:S08]  /*0b60*/  LDC.64 R8, c[0x0][0x380] ;  /* 0x0000e000ff087b82 */ /* 0x000e700000000a00 */
[----:B------:R-:W2:Y:S02]  /*0b70*/  LDC.64 R12, c[0x0][0x388] ;  /* 0x0000e200ff0c7b82 */ /* 0x000ea40000000a00 */
.L_x_10:
[----:B0-----:R-:W-:-:S04]  /*0b80*/  IMAD.WIDE R4, R15, 0x4, R10 ;  /* 0x000000040f047825 */ /* 0x001fc800078e020a */
[C---:B--2---:R-:W-:Y:S02]  /*0b90*/  IMAD.WIDE R6, R15.reuse, 0x4, R12 ;  /* 0x000000040f067825 */ /* 0x044fe400078e020c */
[----:B------:R-:W2:Y:S04]  /*0ba0*/  LDG.E R5, desc[UR10][R4.64] ;  /* 0x0000000a04057981 */ /* 0x000ea8000c1e1900 */
[----:B------:R-:W2:Y:S01]  /*0bb0*/  LDG.E R6, desc[UR10][R6.64] ;  /* 0x0000000a06067981 */ /* 0x000ea2000c1e1900 */
[----:B------:R-:W-:Y:S01]  /*0bc0*/  IADD3 R0, PT, PT, R0, 0x1, RZ ;  /* 0x0000000100007810 */ /* 0x000fe20007ffe0ff */
[C---:B-1-3--:R-:W-:Y:S01]  /*0bd0*/  IMAD.WIDE R2, R15.reuse, 0x4, R8 ;  /* 0x000000040f027825 */ /* 0x04afe200078e0208 */
[----:B------:R-:W-:Y:S02]  /*0be0*/  IADD3 R15, PT, PT, R15, 0x1, RZ ;  /* 0x000000010f0f7810 */ /* 0x000fe40007ffe0ff */
[----:B------:R-:W-:Y:S01]  /*0bf0*/  ISETP.NE.AND P0, PT, R0, RZ, PT ;  /* 0x000000ff0000720c */ /* 0x000fe20003f05270 */
[----:B--2---:R-:W-:-:S05]  /*0c00*/  FADD R17, R6, R5 ;  /* 0x0000000506117221 */ /* 0x004fca0000000000 */
[----:B------:R3:W-:Y:S07]  /*0c10*/  STG.E desc[UR10][R2.64], R17 ;  /* 0x0000001102007986 */ /* 0x0007ee000c10190a */
[----:B------:R-:W-:Y:S05]  /*0c20*/  @P0 BRA `(.L_x_10) ;  /* 0xfffffffc00d40947 */ /* 0x000fea000383ffff */
[----:B------:R-:W-:Y:S05]  /*0c30*/  EXIT ;  /* 0x000000000000794d */ /* 0x000fea0003800000 */
.L_x_11:
        /* <DEDUP_REMOVED lines=12> */
.L_x_14:


//--------------------- .text._Z20matrixAdditionKernelPfS_S_i --------------------------
	.section	.text._Z20matrixAdditionKernelPfS_S_i,"ax",@progbits
	.align	128
        .global         _Z20matrixAdditionKernelPfS_S_i
        .type           _Z20matrixAdditionKernelPfS_S_i,@function
        .size           _Z20matrixAdditionKernelPfS_S_i,(.L_x_15 - _Z20matrixAdditionKernelPfS_S_i)
        .other          _Z20matrixAdditionKernelPfS_S_i,@"STO_CUDA_ENTRY STV_DEFAULT"
_Z20matrixAdditionKernelPfS_S_i:
.text._Z20matrixAdditionKernelPfS_S_i:
[----:B------:R-:W-:Y:S01]  /*0000*/  LDC R1, c[0x0][0x37c] ;  /* 0x0000df00ff017b82 */ /* 0x000fe20000000800 */
[----:B------:R-:W0:Y:S07]  /*0010*/  S2R R3, SR_TID.Y ;  /* 0x0000000000037919 */ /* 0x000e2e0000002200 */
[----:B------:R-:W0:Y:S01]  /*0020*/  LDC R0, c[0x0][0x364] ;  /* 0x0000d900ff007b82 */ /* 0x000e220000000800 */
[----:B------:R-:W1:Y:S01]  /*0030*/  LDCU UR6, c[0x0][0x398] ;  /* 0x00007300ff0677ac */ /* 0x000e620008000800 */
[----:B------:R-:W2:Y:S06]  /*0040*/  S2R R2, SR_TID.X ;  /* 0x0000000000027919 */ /* 0x000eac0000002100 */
[----:B------:R-:W0:Y:S08]  /*0050*/  S2UR UR4, SR_CTAID.Y ;  /* 0x00000000000479c3 */ /* 0x000e300000002600 */
[----:B------:R-:W2:Y:S08]  /*0060*/  S2UR UR5, SR_CTAID.X ;  /* 0x00000000000579c3 */ /* 0x000eb00000002500 */
[----:B------:R-:W2:Y:S01]  /*0070*/  LDC R7, c[0x0][0x360] ;  /* 0x0000d800ff077b82 */ /* 0x000ea20000000800 */
[----:B0-----:R-:W-:-:S02]  /*0080*/  IMAD R0, R0, UR4, R3 ;  /* 0x0000000400007c24 */ /* 0x001fc4000f8e0203 */
[----:B--2---:R-:W-:-:S05]  /*0090*/  IMAD R7, R7, UR5, R2 ;  /* 0x0000000507077c24 */ /* 0x004fca000f8e0202 */
[----:B------:R-:W-:-:S04]  /*00a0*/  VIMNMX R2, PT, PT, R0, R7, !PT ;  /* 0x0000000700027248 */ /* 0x000fc80007fe0100 */
[----:B-1----:R-:W-:-:S13]  /*00b0*/  ISETP.GE.AND P0, PT, R2, UR6, PT ;  /* 0x0000000602007c0c */ /* 0x002fda000bf06270 */
[----:B------:R-:W-:Y:S05]  /*00c0*/  @P0 EXIT ;  /* 0x000000000000094d */ /* 0x000fea0003800000 */
[----:B------:R-:W0:Y:S01]  /*00d0*/  LDC.64 R2, c[0x0][0x388] ;  /* 0x0000e200ff027b82 */ /* 0x000e220000000a00 */
[----:B------:R-:W1:Y:S01]  /*00e0*/  LDCU.64 UR4, c[0x0][0x358] ;  /* 0x00006b00ff0477ac */ /* 0x000e620008000a00 */
[----:B------:R-:W-:-:S06]  /*00f0*/  IMAD R9, R0, UR6, R7 ;  /* 0x0000000600097c24 */ /* 0x000fcc000f8e0207 */
[----:B------:R-:W2:Y:S08]  /*0100*/  LDC.64 R4, c[0x0][0x390] ;  /* 0x0000e400ff047b82 */ /* 0x000eb00000000a00 */
[----:B------:R-:W3:Y:S01]  /*0110*/  LDC.64 R6, c[0x0][0x380] ;  /* 0x0000e000ff067b82 */ /* 0x000ee20000000a00 */
[----:B0-----:R-:W-:-:S06]  /*0120*/  IMAD.WIDE R2, R9, 0x4, R2 ;  /* 0x0000000409027825 */ /* 0x001fcc00078e0202 */
[----:B-1----:R-:W4:Y:S01]  /*0130*/  LDG.E R2, desc[UR4][R2.64] ;  /* 0x0000000402027981 */ /* 0x002f22000c1e1900 */
[----:B--2---:R-:W-:-:S06]  /*0140*/  IMAD.WIDE R4, R9, 0x4, R4 ;  /* 0x0000000409047825 */ /* 0x004fcc00078e0204 */
[----:B------:R-:W4:Y:S01]  /*0150*/  LDG.E R5, desc[UR4][R4.64] ;  /* 0x0000000404057981 */ /* 0x000f22000c1e1900 */
[----:B---3--:R-:W-:-:S04]  /*0160*/  IMAD.WIDE R6, R9, 0x4, R6 ;  /* 0x0000000409067825 */ /* 0x008fc800078e0206 */
[----:B----4-:R-:W-:-:S05]  /*0170*/  FADD R9, R2, R5 ;  /* 0x0000000502097221 */ /* 0x010fca0000000000 */
[----:B------:R-:W-:Y:S01]  /*0180*/  STG.E desc[UR4][R6.64], R9 ;  /* 0x0000000906007986 */ /* 0x000fe2000c101904 */
[----:B------:R-:W-:Y:S05]  /*0190*/  EXIT ;  /* 0x000000000000794d */ /* 0x000fea0003800000 */
.L_x_12:
        /* <DEDUP_REMOVED lines=14> */
.L_x_15:


//--------------------- .nv.shared.reserved.0     --------------------------
	.section	.nv.shared.reserved.0,"aw",@nobits
	.weak		__nv_reservedSMEM_offset_0_alias
	.size		__nv_reservedSMEM_offset_0_alias, 0, 64
	.other		__nv_reservedSMEM_offset_0_alias,@"STO_CUDA_RESERVED_SHARED STV_DEFAULT"
__nv_reservedSMEM_offset_0_alias:
	.zero		0
	.zero		64


//--------------------- .nv.constant0._Z23matrixColAdditionKernelPfS_S_i --------------------------
	.section	.nv.constant0._Z23matrixColAdditionKernelPfS_S_i,"a",@progbits
	.sectionflags	@""
	.align	4
.nv.constant0._Z23matrixColAdditionKernelPfS_S_i:
	.zero		924


//--------------------- .nv.constant0._Z23matrixRowAdditionKernelPfS_S_i --------------------------
	.section	.nv.constant0._Z23matrixRowAdditionKernelPfS_S_i,"a",@progbits
	.sectionflags	@""
	.align	4
.nv.constant0._Z23matrixRowAdditionKernelPfS_S_i:
	.zero		924


//--------------------- .nv.constant0._Z20matrixAdditionKernelPfS_S_i --------------------------
	.section	.nv.constant0._Z20matrixAdditionKernelPfS_S_i,"a",@progbits
	.sectionflags	@""
	.align	4
.nv.constant0._Z20matrixAdditionKernelPfS_S_i:
	.zero		924


//--------------------- SYMBOLS --------------------------

	.type		.nv.reservedSmem.offset0,@object
	.size		.nv.reservedSmem.offset0,0x4
